//
// Generated by NVIDIA NVVM Compiler
//
// Compiler Build ID: CL-36424714
// Cuda compilation tools, release 13.0, V13.0.88
// Based on NVVM 20.0.0
//

.version 9.0
.target sm_100
.address_size 64

	// .globl	_Z8kernel1DIfEvPT_yf

.visible .entry _Z8kernel1DIfEvPT_yf(
	.param .u64 .ptr .align 1 _Z8kernel1DIfEvPT_yf_param_0,
	.param .u64 _Z8kernel1DIfEvPT_yf_param_1,
	.param .f32 _Z8kernel1DIfEvPT_yf_param_2
)
{
	.reg .pred 	%p<3>;
	.reg .b32 	%r<6>;
	.reg .b32 	%f<10>;
	.reg .b64 	%rd<6>;

	ld.param.u64 	%rd2, [_Z8kernel1DIfEvPT_yf_param_0];
	ld.param.u64 	%rd3, [_Z8kernel1DIfEvPT_yf_param_1];
	ld.param.f32 	%f3, [_Z8kernel1DIfEvPT_yf_param_2];
	setp.leu.f32 	%p1, %f3, 0f00000000;
	@%p1 bra 	$L__BB0_3;
	cvta.to.global.u64 	%rd1, %rd2;
	mov.b32 	%r5, 0;
	mov.f32 	%f9, 0f00000000;
$L__BB0_2:
	tex.1d.v4.f32.f32 	{%f5, %f6, %f7, %f8}, [%rd3, {%f9}];
	shl.b32 	%r4, %r5, 1;
	mul.wide.u32 	%rd4, %r4, 4;
	add.s64 	%rd5, %rd1, %rd4;
	st.global.f32 	[%rd5], %f5;
	st.global.f32 	[%rd5+4], %f6;
	add.s32 	%r5, %r5, 1;
	cvt.rn.f32.u32 	%f9, %r5;
	setp.gt.f32 	%p2, %f3, %f9;
	@%p2 bra 	$L__BB0_2;
$L__BB0_3:
	ret;

}
	// .globl	_Z11kernel1DLodIfEvPT_yff
.visible .entry _Z11kernel1DLodIfEvPT_yff(
	.param .u64 .ptr .align 1 _Z11kernel1DLodIfEvPT_yff_param_0,
	.param .u64 _Z11kernel1DLodIfEvPT_yff_param_1,
	.param .f32 _Z11kernel1DLodIfEvPT_yff_param_2,
	.param .f32 _Z11kernel1DLodIfEvPT_yff_param_3
)
{
	.reg .pred 	%p<3>;
	.reg .b32 	%r<6>;
	.reg .b32 	%f<11>;
	.reg .b64 	%rd<6>;

	ld.param.u64 	%rd2, [_Z11kernel1DLodIfEvPT_yff_param_0];
	ld.param.u64 	%rd3, [_Z11kernel1DLodIfEvPT_yff_param_1];
	ld.param.f32 	%f3, [_Z11kernel1DLodIfEvPT_yff_param_2];
	ld.param.f32 	%f4, [_Z11kernel1DLodIfEvPT_yff_param_3];
	setp.leu.f32 	%p1, %f3, 0f00000000;
	@%p1 bra 	$L__BB1_3;
	cvta.to.global.u64 	%rd1, %rd2;
	mov.b32 	%r5, 0;
	mov.f32 	%f10, 0f00000000;
$L__BB1_2:
	tex.level.1d.v4.f32.f32 	{%f6, %f7, %f8, %f9}, [%rd3, {%f10}], %f4;
	shl.b32 	%r4, %r5, 1;
	mul.wide.u32 	%rd4, %r4, 4;
	add.s64 	%rd5, %rd1, %rd4;
	st.global.f32 	[%rd5], %f6;
	st.global.f32 	[%rd5+4], %f7;
	add.s32 	%r5, %r5, 1;
	cvt.rn.f32.u32 	%f10, %r5;
	setp.gt.f32 	%p2, %f3, %f10;
	@%p2 bra 	$L__BB1_2;
$L__BB1_3:
	ret;

}
	// .globl	_Z11kernel3DLodIfEvPT_yiiif
.visible .entry _Z11kernel3DLodIfEvPT_yiiif(
	.param .u64 .ptr .align 1 _Z11kernel3DLodIfEvPT_yiiif_param_0,
	.param .u64 _Z11kernel3DLodIfEvPT_yiiif_param_1,
	.param .u32 _Z11kernel3DLodIfEvPT_yiiif_param_2,
	.param .u32 _Z11kernel3DLodIfEvPT_yiiif_param_3,
	.param .u32 _Z11kernel3DLodIfEvPT_yiiif_param_4,
	.param .f32 _Z11kernel3DLodIfEvPT_yiiif_param_5
)
{
	.reg .pred 	%p<9>;
	.reg .b32 	%r<43>;
	.reg .b32 	%f<39>;
	.reg .b64 	%rd<10>;

	ld.param.u64 	%rd3, [_Z11kernel3DLodIfEvPT_yiiif_param_0];
	ld.param.u64 	%rd2, [_Z11kernel3DLodIfEvPT_yiiif_param_1];
	ld.param.u32 	%r20, [_Z11kernel3DLodIfEvPT_yiiif_param_2];
	ld.param.u32 	%r21, [_Z11kernel3DLodIfEvPT_yiiif_param_3];
	ld.param.u32 	%r22, [_Z11kernel3DLodIfEvPT_yiiif_param_4];
	ld.param.f32 	%f3, [_Z11kernel3DLodIfEvPT_yiiif_param_5];
	cvta.to.global.u64 	%rd1, %rd3;
	min.s32 	%r23, %r22, %r21;
	min.s32 	%r24, %r23, %r20;
	setp.lt.s32 	%p1, %r24, 1;
	@%p1 bra 	$L__BB2_13;
	and.b32  	%r1, %r20, 3;
	and.b32  	%r2, %r20, 2147483644;
	and.b32  	%r3, %r20, 1;
	shl.b32 	%r4, %r20, 1;
	mov.b32 	%r37, 0;
$L__BB2_2:
	cvt.rn.f32.u32 	%f1, %r37;
	mul.lo.s32 	%r6, %r37, %r21;
	mov.b32 	%r38, 0;
$L__BB2_3:
	setp.lt.u32 	%p2, %r20, 4;
	cvt.rn.f32.u32 	%f2, %r38;
	add.s32 	%r8, %r38, %r6;
	mul.lo.s32 	%r9, %r8, %r20;
	mov.b32 	%r42, 0;
	@%p2 bra 	$L__BB2_6;
	mul.lo.s32 	%r39, %r4, %r8;
	mov.b32 	%r40, 0;
$L__BB2_5:
	.pragma "nounroll";
	cvt.rn.f32.u32 	%f4, %r40;
	tex.level.3d.v4.f32.f32 	{%f5, %f6, %f7, %f8}, [%rd2, {%f4, %f2, %f1, %f1}], %f3;
	mul.wide.s32 	%rd4, %r39, 4;
	add.s64 	%rd5, %rd1, %rd4;
	st.global.f32 	[%rd5], %f5;
	st.global.f32 	[%rd5+4], %f6;
	add.s32 	%r29, %r40, 1;
	cvt.rn.f32.u32 	%f9, %r29;
	tex.level.3d.v4.f32.f32 	{%f10, %f11, %f12, %f13}, [%rd2, {%f9, %f2, %f1, %f1}], %f3;
	st.global.f32 	[%rd5+8], %f10;
	st.global.f32 	[%rd5+12], %f11;
	add.s32 	%r30, %r40, 2;
	cvt.rn.f32.u32 	%f14, %r30;
	tex.level.3d.v4.f32.f32 	{%f15, %f16, %f17, %f18}, [%rd2, {%f14, %f2, %f1, %f1}], %f3;
	st.global.f32 	[%rd5+16], %f15;
	st.global.f32 	[%rd5+20], %f16;
	add.s32 	%r31, %r40, 3;
	cvt.rn.f32.u32 	%f19, %r31;
	tex.level.3d.v4.f32.f32 	{%f20, %f21, %f22, %f23}, [%rd2, {%f19, %f2, %f1, %f1}], %f3;
	st.global.f32 	[%rd5+24], %f20;
	st.global.f32 	[%rd5+28], %f21;
	add.s32 	%r39, %r39, 8;
	add.s32 	%r40, %r40, 4;
	setp.ne.s32 	%p3, %r40, %r2;
	mov.u32 	%r42, %r2;
	@%p3 bra 	$L__BB2_5;
$L__BB2_6:
	setp.eq.s32 	%p4, %r1, 0;
	@%p4 bra 	$L__BB2_11;
	setp.eq.s32 	%p5, %r1, 1;
	@%p5 bra 	$L__BB2_9;
	cvt.rn.f32.u32 	%f24, %r42;
	tex.level.3d.v4.f32.f32 	{%f25, %f26, %f27, %f28}, [%rd2, {%f24, %f2, %f1, %f1}], %f3;
	add.s32 	%r32, %r42, %r9;
	shl.b32 	%r33, %r32, 1;
	mul.wide.s32 	%rd6, %r33, 4;
	add.s64 	%rd7, %rd1, %rd6;
	st.global.f32 	[%rd7], %f25;
	st.global.f32 	[%rd7+4], %f26;
	add.s32 	%r34, %r42, 1;
	cvt.rn.f32.u32 	%f29, %r34;
	tex.level.3d.v4.f32.f32 	{%f30, %f31, %f32, %f33}, [%rd2, {%f29, %f2, %f1, %f1}], %f3;
	st.global.f32 	[%rd7+8], %f30;
	st.global.f32 	[%rd7+12], %f31;
	add.s32 	%r42, %r42, 2;
$L__BB2_9:
	setp.eq.s32 	%p6, %r3, 0;
	@%p6 bra 	$L__BB2_11;
	cvt.rn.f32.u32 	%f34, %r42;
	tex.level.3d.v4.f32.f32 	{%f35, %f36, %f37, %f38}, [%rd2, {%f34, %f2, %f1, %f1}], %f3;
	add.s32 	%r35, %r42, %r9;
	shl.b32 	%r36, %r35, 1;
	mul.wide.s32 	%rd8, %r36, 4;
	add.s64 	%rd9, %rd1, %rd8;
	st.global.f32 	[%rd9], %f35;
	st.global.f32 	[%rd9+4], %f36;
$L__BB2_11:
	add.s32 	%r38, %r38, 1;
	setp.ne.s32 	%p7, %r38, %r21;
	@%p7 bra 	$L__BB2_3;
	add.s32 	%r37, %r37, 1;
	setp.ne.s32 	%p8, %r37, %r22;
	@%p8 bra 	$L__BB2_2;
$L__BB2_13:
	ret;

}
	// .globl	_Z15kernel1DLayeredIfEvPT_yfi
.visible .entry _Z15kernel1DLayeredIfEvPT_yfi(
	.param .u64 .ptr .align 1 _Z15kernel1DLayeredIfEvPT_yfi_param_0,
	.param .u64 _Z15kernel1DLayeredIfEvPT_yfi_param_1,
	.param .f32 _Z15kernel1DLayeredIfEvPT_yfi_param_2,
	.param .u32 _Z15kernel1DLayeredIfEvPT_yfi_param_3
)
{
	.reg .pred 	%p<3>;
	.reg .b32 	%r<7>;
	.reg .b32 	%f<10>;
	.reg .b64 	%rd<6>;

	ld.param.u64 	%rd2, [_Z15kernel1DLayeredIfEvPT_yfi_param_0];
	ld.param.u64 	%rd3, [_Z15kernel1DLayeredIfEvPT_yfi_param_1];
	ld.param.f32 	%f3, [_Z15kernel1DLayeredIfEvPT_yfi_param_2];
	ld.param.u32 	%r3, [_Z15kernel1DLayeredIfEvPT_yfi_param_3];
	setp.leu.f32 	%p1, %f3, 0f00000000;
	@%p1 bra 	$L__BB3_3;
	cvta.to.global.u64 	%rd1, %rd2;
	mov.b32 	%r6, 0;
	mov.f32 	%f9, 0f00000000;
$L__BB3_2:
	tex.a1d.v4.f32.f32 	{%f5, %f6, %f7, %f8}, [%rd3, {%r3, %f9}];
	shl.b32 	%r5, %r6, 1;
	mul.wide.u32 	%rd4, %r5, 4;
	add.s64 	%rd5, %rd1, %rd4;
	st.global.f32 	[%rd5], %f5;
	st.global.f32 	[%rd5+4], %f6;
	add.s32 	%r6, %r6, 1;
	cvt.rn.f32.u32 	%f9, %r6;
	setp.gt.f32 	%p2, %f3, %f9;
	@%p2 bra 	$L__BB3_2;
$L__BB3_3:
	ret;

}
	// .globl	_Z15kernel2DLayeredIfEvPT_yiii
.visible .entry _Z15kernel2DLayeredIfEvPT_yiii(
	.param .u64 .ptr .align 1 _Z15kernel2DLayeredIfEvPT_yiii_param_0,
	.param .u64 _Z15kernel2DLayeredIfEvPT_yiii_param_1,
	.param .u32 _Z15kernel2DLayeredIfEvPT_yiii_param_2,
	.param .u32 _Z15kernel2DLayeredIfEvPT_yiii_param_3,
	.param .u32 _Z15kernel2DLayeredIfEvPT_yiii_param_4
)
{
	.reg .pred 	%p<8>;
	.reg .b32 	%r<40>;
	.reg .b32 	%f<37>;
	.reg .b64 	%rd<18>;

	ld.param.u64 	%rd3, [_Z15kernel2DLayeredIfEvPT_yiii_param_0];
	ld.param.u64 	%rd2, [_Z15kernel2DLayeredIfEvPT_yiii_param_1];
	ld.param.u32 	%r16, [_Z15kernel2DLayeredIfEvPT_yiii_param_2];
	ld.param.u32 	%r17, [_Z15kernel2DLayeredIfEvPT_yiii_param_3];
	ld.param.u32 	%r18, [_Z15kernel2DLayeredIfEvPT_yiii_param_4];
	cvta.to.global.u64 	%rd1, %rd3;
	min.s32 	%r19, %r17, %r16;
	setp.lt.s32 	%p1, %r19, 1;
	@%p1 bra 	$L__BB4_11;
	and.b32  	%r1, %r16, 3;
	and.b32  	%r2, %r16, 2147483644;
	and.b32  	%r3, %r16, 1;
	shl.b32 	%r4, %r16, 1;
	mov.b32 	%r35, 0;
$L__BB4_2:
	setp.lt.u32 	%p2, %r16, 4;
	cvt.rn.f32.u32 	%f1, %r35;
	mul.lo.s32 	%r6, %r35, %r16;
	mov.b32 	%r39, 0;
	@%p2 bra 	$L__BB4_5;
	mad.lo.s32 	%r36, %r4, %r35, 4;
	mov.b32 	%r37, 0;
$L__BB4_4:
	.pragma "nounroll";
	cvt.rn.f32.u32 	%f2, %r37;
	tex.a2d.v4.f32.f32 	{%f3, %f4, %f5, %f6}, [%rd2, {%r18, %f2, %f1, %f1}];
	add.s32 	%r23, %r36, -4;
	mul.wide.u32 	%rd4, %r23, 4;
	add.s64 	%rd5, %rd1, %rd4;
	st.global.f32 	[%rd5], %f3;
	st.global.f32 	[%rd5+4], %f4;
	add.s32 	%r24, %r37, 1;
	cvt.rn.f32.u32 	%f7, %r24;
	tex.a2d.v4.f32.f32 	{%f8, %f9, %f10, %f11}, [%rd2, {%r18, %f7, %f1, %f1}];
	add.s32 	%r25, %r36, -2;
	mul.wide.u32 	%rd6, %r25, 4;
	add.s64 	%rd7, %rd1, %rd6;
	st.global.f32 	[%rd7], %f8;
	st.global.f32 	[%rd7+4], %f9;
	add.s32 	%r26, %r37, 2;
	cvt.rn.f32.u32 	%f12, %r26;
	tex.a2d.v4.f32.f32 	{%f13, %f14, %f15, %f16}, [%rd2, {%r18, %f12, %f1, %f1}];
	add.s32 	%r27, %r36, 2;
	mul.wide.u32 	%rd8, %r36, 4;
	add.s64 	%rd9, %rd1, %rd8;
	st.global.f32 	[%rd9], %f13;
	st.global.f32 	[%rd9+4], %f14;
	add.s32 	%r28, %r37, 3;
	cvt.rn.f32.u32 	%f17, %r28;
	tex.a2d.v4.f32.f32 	{%f18, %f19, %f20, %f21}, [%rd2, {%r18, %f17, %f1, %f1}];
	mul.wide.u32 	%rd10, %r27, 4;
	add.s64 	%rd11, %rd1, %rd10;
	st.global.f32 	[%rd11], %f18;
	st.global.f32 	[%rd11+4], %f19;
	add.s32 	%r36, %r36, 8;
	add.s32 	%r37, %r37, 4;
	setp.ne.s32 	%p3, %r37, %r2;
	mov.u32 	%r39, %r2;
	@%p3 bra 	$L__BB4_4;
$L__BB4_5:
	setp.eq.s32 	%p4, %r1, 0;
	@%p4 bra 	$L__BB4_10;
	setp.eq.s32 	%p5, %r1, 1;
	@%p5 bra 	$L__BB4_8;
	cvt.rn.f32.u32 	%f22, %r39;
	tex.a2d.v4.f32.f32 	{%f23, %f24, %f25, %f26}, [%rd2, {%r18, %f22, %f1, %f1}];
	add.s32 	%r29, %r39, %r6;
	shl.b32 	%r30, %r29, 1;
	mul.wide.u32 	%rd12, %r30, 4;
	add.s64 	%rd13, %rd1, %rd12;
	st.global.f32 	[%rd13], %f23;
	st.global.f32 	[%rd13+4], %f24;
	add.s32 	%r31, %r39, 1;
	cvt.rn.f32.u32 	%f27, %r31;
	tex.a2d.v4.f32.f32 	{%f28, %f29, %f30, %f31}, [%rd2, {%r18, %f27, %f1, %f1}];
	add.s32 	%r32, %r30, 2;
	mul.wide.u32 	%rd14, %r32, 4;
	add.s64 	%rd15, %rd1, %rd14;
	st.global.f32 	[%rd15], %f28;
	st.global.f32 	[%rd15+4], %f29;
	add.s32 	%r39, %r39, 2;
$L__BB4_8:
	setp.eq.s32 	%p6, %r3, 0;
	@%p6 bra 	$L__BB4_10;
	cvt.rn.f32.u32 	%f32, %r39;
	tex.a2d.v4.f32.f32 	{%f33, %f34, %f35, %f36}, [%rd2, {%r18, %f32, %f1, %f1}];
	add.s32 	%r33, %r39, %r6;
	shl.b32 	%r34, %r33, 1;
	mul.wide.u32 	%rd16, %r34, 4;
	add.s64 	%rd17, %rd1, %rd16;
	st.global.f32 	[%rd17], %f33;
	st.global.f32 	[%rd17+4], %f34;
$L__BB4_10:
	add.s32 	%r35, %r35, 1;
	setp.ne.s32 	%p7, %r35, %r17;
	@%p7 bra 	$L__BB4_2;
$L__BB4_11:
	ret;

}


// ===== COMPILED SASS (sm_100) =====

	.target	sm_100

	.elftype	@"ET_EXEC"


//--------------------- .note.nv.tkinfo           --------------------------
	.section	.note.nv.tkinfo,"",@"SHT_NOTE"
	.sectionflags	@"SHF_NOTE_NV_TKINFO"
	.tkinfo
        /*0018*/ 	.word	0x00000002
        /*0030*/ 	.string	""
        /*0030*/ 	.string	"ptxas"
        /*0030*/ 	.string	"Cuda compilation tools, release 13.0, V13.0.88"
        /*0030*/ 	.string	"Build cuda_13.0.r13.0/compiler.36424714_0"
        /*0030*/ 	.string	"-arch sm_100 -m 64 "



//--------------------- .note.nv.cuinfo           --------------------------
	.section	.note.nv.cuinfo,"",@"SHT_NOTE"
	.sectionflags	@"SHF_NOTE_NV_CUINFO"
        /*0018*/ 	.short	0x0002
        /*001a*/ 	.short	0x0064
        /*001c*/ 	.short	0x0082
	.zero		2


//--------------------- .nv.info                  --------------------------
	.section	.nv.info,"",@"SHT_CUDA_INFO"
	.align	4


	//----- nvinfo : EIATTR_REGCOUNT
	.align		4
        /*0000*/ 	.byte	0x04, 0x2f
        /*0002*/ 	.short	(.L_1 - .L_0)
	.align		4
.L_0:
        /*0004*/ 	.word	index@(_Z8kernel1DIfEvPT_yf)
        /*0008*/ 	.word	0x0000000c


	//----- nvinfo : EIATTR_FRAME_SIZE
	.align		4
.L_1:
        /*000c*/ 	.byte	0x04, 0x11
        /*000e*/ 	.short	(.L_3 - .L_2)
	.align		4
.L_2:
        /*0010*/ 	.word	index@(_Z8kernel1DIfEvPT_yf)
        /*0014*/ 	.word	0x00000000


	//----- nvinfo : EIATTR_REGCOUNT
	.align		4
.L_3:
        /*0018*/ 	.byte	0x04, 0x2f
        /*001a*/ 	.short	(.L_5 - .L_4)
	.align		4
.L_4:
        /*001c*/ 	.word	index@(_Z11kernel1DLodIfEvPT_yff)
        /*0020*/ 	.word	0x0000000c


	//----- nvinfo : EIATTR_FRAME_SIZE
	.align		4
.L_5:
        /*0024*/ 	.byte	0x04, 0x11
        /*0026*/ 	.short	(.L_7 - .L_6)
	.align		4
.L_6:
        /*0028*/ 	.word	index@(_Z11kernel1DLodIfEvPT_yff)
        /*002c*/ 	.word	0x00000000


	//----- nvinfo : EIATTR_REGCOUNT
	.align		4
.L_7:
        /*0030*/ 	.byte	0x04, 0x2f
        /*0032*/ 	.short	(.L_9 - .L_8)
	.align		4
.L_8:
        /*0034*/ 	.word	index@(_Z11kernel3DLodIfEvPT_yiiif)
        /*0038*/ 	.word	0x0000001a


	//----- nvinfo : EIATTR_FRAME_SIZE
	.align		4
.L_9:
        /*003c*/ 	.byte	0x04, 0x11
        /*003e*/ 	.short	(.L_11 - .L_10)
	.align		4
.L_10:
        /*0040*/ 	.word	index@(_Z11kernel3DLodIfEvPT_yiiif)
        /*0044*/ 	.word	0x00000000


	//----- nvinfo : EIATTR_REGCOUNT
	.align		4
.L_11:
        /*0048*/ 	.byte	0x04, 0x2f
        /*004a*/ 	.short	(.L_13 - .L_12)
	.align		4
.L_12:
        /*004c*/ 	.word	index@(_Z15kernel1DLayeredIfEvPT_yfi)
        /*0050*/ 	.word	0x0000000c


	//----- nvinfo : EIATTR_FRAME_SIZE
	.align		4
.L_13:
        /*0054*/ 	.byte	0x04, 0x11
        /*0056*/ 	.short	(.L_15 - .L_14)
	.align		4
.L_14:
        /*0058*/ 	.word	index@(_Z15kernel1DLayeredIfEvPT_yfi)
        /*005c*/ 	.word	0x00000000


	//----- nvinfo : EIATTR_REGCOUNT
	.align		4
.L_15:
        /*0060*/ 	.byte	0x04, 0x2f
        /*0062*/ 	.short	(.L_17 - .L_16)
	.align		4
.L_16:
        /*0064*/ 	.word	index@(_Z15kernel2DLayeredIfEvPT_yiii)
        /*0068*/ 	.word	0x00000020


	//----- nvinfo : EIATTR_FRAME_SIZE
	.align		4
.L_17:
        /*006c*/ 	.byte	0x04, 0x11
        /*006e*/ 	.short	(.L_19 - .L_18)
	.align		4
.L_18:
        /*0070*/ 	.word	index@(_Z15kernel2DLayeredIfEvPT_yiii)
        /*0074*/ 	.word	0x00000000


	//----- nvinfo : EIATTR_MIN_STACK_SIZE
	.align		4
.L_19:
        /*0078*/ 	.byte	0x04, 0x12
        /*007a*/ 	.short	(.L_21 - .L_20)
	.align		4
.L_20:
        /*007c*/ 	.word	index@(_Z15kernel2DLayeredIfEvPT_yiii)
        /*0080*/ 	.word	0x00000000


	//----- nvinfo : EIATTR_MIN_STACK_SIZE
	.align		4
.L_21:
        /*0084*/ 	.byte	0x04, 0x12
        /*0086*/ 	.short	(.L_23 - .L_22)
	.align		4
.L_22:
        /*0088*/ 	.word	index@(_Z15kernel1DLayeredIfEvPT_yfi)
        /*008c*/ 	.word	0x00000000


	//----- nvinfo : EIATTR_MIN_STACK_SIZE
	.align		4
.L_23:
        /*0090*/ 	.byte	0x04, 0x12
        /*0092*/ 	.short	(.L_25 - .L_24)
	.align		4
.L_24:
        /*0094*/ 	.word	index@(_Z11kernel3DLodIfEvPT_yiiif)
        /*0098*/ 	.word	0x00000000


	//----- nvinfo : EIATTR_MIN_STACK_SIZE
	.align		4
.L_25:
        /*009c*/ 	.byte	0x04, 0x12
        /*009e*/ 	.short	(.L_27 - .L_26)
	.align		4
.L_26:
        /*00a0*/ 	.word	index@(_Z11kernel1DLodIfEvPT_yff)
        /*00a4*/ 	.word	0x00000000


	//----- nvinfo : EIATTR_MIN_STACK_SIZE
	.align		4
.L_27:
        /*00a8*/ 	.byte	0x04, 0x12
        /*00aa*/ 	.short	(.L_29 - .L_28)
	.align		4
.L_28:
        /*00ac*/ 	.word	index@(_Z8kernel1DIfEvPT_yf)
        /*00b0*/ 	.word	0x00000000
.L_29:


//--------------------- .nv.compat                --------------------------
	.section	.nv.compat,"",@"SHT_CUDA_COMPAT_INFO"
	.align	4
        /*0000*/ 	.byte	0x02, 0x09, 0x00, 0x00, 0x02, 0x02, 0x02, 0x00, 0x02, 0x05, 0x05, 0x00, 0x03, 0x07, 0x01, 0x01
        /*0010*/ 	.byte	0x02, 0x03, 0x00, 0x00, 0x02, 0x06, 0x01, 0x00, 0x04, 0x0b, 0x08, 0x00, 0x09, 0x00, 0x00, 0x00
        /*0020*/ 	.byte	0x00, 0x00, 0x00, 0x00


//--------------------- .nv.info._Z15kernel2DLayeredIfEvPT_yiii --------------------------
	.section	.nv.info._Z15kernel2DLayeredIfEvPT_yiii,"",@"SHT_CUDA_INFO"
	.sectionflags	@""
	.align	4


	//----- nvinfo : EIATTR_CUDA_API_VERSION
	.align		4
        /*0000*/ 	.byte	0x04, 0x37
        /*0002*/ 	.short	(.L_31 - .L_30)
.L_30:
        /*0004*/ 	.word	0x00000082


	//----- nvinfo : EIATTR_KPARAM_INFO
	.align		4
.L_31:
        /*0008*/ 	.byte	0x04, 0x17
        /*000a*/ 	.short	(.L_33 - .L_32)
.L_32:
        /*000c*/ 	.word	0x00000000
        /*0010*/ 	.short	0x0004
        /*0012*/ 	.short	0x0018
        /*0014*/ 	.byte	0x00, 0xf0, 0x11, 0x00


	//----- nvinfo : EIATTR_KPARAM_INFO
	.align		4
.L_33:
        /*0018*/ 	.byte	0x04, 0x17
        /*001a*/ 	.short	(.L_35 - .L_34)
.L_34:
        /*001c*/ 	.word	0x00000000
        /*0020*/ 	.short	0x0003
        /*0022*/ 	.short	0x0014
        /*0024*/ 	.byte	0x00, 0xf0, 0x11, 0x00


	//----- nvinfo : EIATTR_KPARAM_INFO
	.align		4
.L_35:
        /*0028*/ 	.byte	0x04, 0x17
        /*002a*/ 	.short	(.L_37 - .L_36)
.L_36:
        /*002c*/ 	.word	0x00000000
        /*0030*/ 	.short	0x0002
        /*0032*/ 	.short	0x0010
        /*0034*/ 	.byte	0x00, 0xf0, 0x11, 0x00


	//----- nvinfo : EIATTR_KPARAM_INFO
	.align		4
.L_37:
        /*0038*/ 	.byte	0x04, 0x17
        /*003a*/ 	.short	(.L_39 - .L_38)
.L_38:
        /*003c*/ 	.word	0x00000000
        /*0040*/ 	.short	0x0001
        /*0042*/ 	.short	0x0008
        /*0044*/ 	.byte	0x00, 0xf0, 0x21, 0x00


	//----- nvinfo : EIATTR_KPARAM_INFO
	.align		4
.L_39:
        /*0048*/ 	.byte	0x04, 0x17
        /*004a*/ 	.short	(.L_41 - .L_40)
.L_40:
        /*004c*/ 	.word	0x00000000
        /*0050*/ 	.short	0x0000
        /*0052*/ 	.short	0x0000
        /*0054*/ 	.byte	0x00, 0xf5, 0x21, 0x00


	//----- nvinfo : EIATTR_SPARSE_MMA_MASK
	.align		4
.L_41:
        /*0058*/ 	.byte	0x03, 0x50
        /*005a*/ 	.short	0x0000


	//----- nvinfo : EIATTR_MAXREG_COUNT
	.align		4
        /*005c*/ 	.byte	0x03, 0x1b
        /*005e*/ 	.short	0x00ff


	//----- nvinfo : EIATTR_MERCURY_ISA_VERSION
	.align		4
        /*0060*/ 	.byte	0x03, 0x5f
        /*0062*/ 	.short	0x0101


	//----- nvinfo : EIATTR_VRC_CTA_INIT_COUNT
	.align		4
        /*0064*/ 	.byte	0x02, 0x4a
	.zero		1
	.zero		1


	//----- nvinfo : EIATTR_EXIT_INSTR_OFFSETS
	.align		4
        /*0068*/ 	.byte	0x04, 0x1c
        /*006a*/ 	.short	(.L_43 - .L_42)


	//   ....[0]....
.L_42:
        /*006c*/ 	.word	0x00000040


	//   ....[1]....
        /*0070*/ 	.word	0x000006f0


	//----- nvinfo : EIATTR_CBANK_PARAM_SIZE
	.align		4
.L_43:
        /*0074*/ 	.byte	0x03, 0x19
        /*0076*/ 	.short	0x001c


	//----- nvinfo : EIATTR_PARAM_CBANK
	.align		4
        /*0078*/ 	.byte	0x04, 0x0a
        /*007a*/ 	.short	(.L_45 - .L_44)
	.align		4
.L_44:
        /*007c*/ 	.word	index@(.nv.constant0._Z15kernel2DLayeredIfEvPT_yiii)
        /*0080*/ 	.short	0x0380
        /*0082*/ 	.short	0x001c


	//----- nvinfo : EIATTR_SW_WAR
	.align		4
.L_45:
        /*0084*/ 	.byte	0x04, 0x36
        /*0086*/ 	.short	(.L_47 - .L_46)
.L_46:
        /*0088*/ 	.word	0x00000008
.L_47:


//--------------------- .nv.info._Z15kernel1DLayeredIfEvPT_yfi --------------------------
	.section	.nv.info._Z15kernel1DLayeredIfEvPT_yfi,"",@"SHT_CUDA_INFO"
	.sectionflags	@""
	.align	4


	//----- nvinfo : EIATTR_CUDA_API_VERSION
	.align		4
        /*0000*/ 	.byte	0x04, 0x37
        /*0002*/ 	.short	(.L_49 - .L_48)
.L_48:
        /*0004*/ 	.word	0x00000082


	//----- nvinfo : EIATTR_KPARAM_INFO
	.align		4
.L_49:
        /*0008*/ 	.byte	0x04, 0x17
        /*000a*/ 	.short	(.L_51 - .L_50)
.L_50:
        /*000c*/ 	.word	0x00000000
        /*0010*/ 	.short	0x0003
        /*0012*/ 	.short	0x0014
        /*0014*/ 	.byte	0x00, 0xf0, 0x11, 0x00


	//----- nvinfo : EIATTR_KPARAM_INFO
	.align		4
.L_51:
        /*0018*/ 	.byte	0x04, 0x17
        /*001a*/ 	.short	(.L_53 - .L_52)
.L_52:
        /*001c*/ 	.word	0x00000000
        /*0020*/ 	.short	0x0002
        /*0022*/ 	.short	0x0010
        /*0024*/ 	.byte	0x00, 0xf0, 0x11, 0x00


	//----- nvinfo : EIATTR_KPARAM_INFO
	.align		4
.L_53:
        /*0028*/ 	.byte	0x04, 0x17
        /*002a*/ 	.short	(.L_55 - .L_54)
.L_54:
        /*002c*/ 	.word	0x00000000
        /*0030*/ 	.short	0x0001
        /*0032*/ 	.short	0x0008
        /*0034*/ 	.byte	0x00, 0xf0, 0x21, 0x00


	//----- nvinfo : EIATTR_KPARAM_INFO
	.align		4
.L_55:
        /*0038*/ 	.byte	0x04, 0x17
        /*003a*/ 	.short	(.L_57 - .L_56)
.L_56:
        /*003c*/ 	.word	0x00000000
        /*0040*/ 	.short	0x0000
        /*0042*/ 	.short	0x0000
        /*0044*/ 	.byte	0x00, 0xf5, 0x21, 0x00


	//----- nvinfo : EIATTR_SPARSE_MMA_MASK
	.align		4
.L_57:
        /*0048*/ 	.byte	0x03, 0x50
        /*004a*/ 	.short	0x0000


	//----- nvinfo : EIATTR_MAXREG_COUNT
	.align		4
        /*004c*/ 	.byte	0x03, 0x1b
        /*004e*/ 	.short	0x00ff


	//----- nvinfo : EIATTR_MERCURY_ISA_VERSION
	.align		4
        /*0050*/ 	.byte	0x03, 0x5f
        /*0052*/ 	.short	0x0101


	//----- nvinfo : EIATTR_VRC_CTA_INIT_COUNT
	.align		4
        /*0054*/ 	.byte	0x02, 0x4a
	.zero		1
	.zero		1


	//----- nvinfo : EIATTR_EXIT_INSTR_OFFSETS
	.align		4
        /*0058*/ 	.byte	0x04, 0x1c
        /*005a*/ 	.short	(.L_59 - .L_58)


	//   ....[0]....
.L_58:
        /*005c*/ 	.word	0x00000030


	//   ....[1]....
        /*0060*/ 	.word	0x00000170


	//----- nvinfo : EIATTR_CBANK_PARAM_SIZE
	.align		4
.L_59:
        /*0064*/ 	.byte	0x03, 0x19
        /*0066*/ 	.short	0x0018


	//----- nvinfo : EIATTR_PARAM_CBANK
	.align		4
        /*0068*/ 	.byte	0x04, 0x0a
        /*006a*/ 	.short	(.L_61 - .L_60)
	.align		4
.L_60:
        /*006c*/ 	.word	index@(.nv.constant0._Z15kernel1DLayeredIfEvPT_yfi)
        /*0070*/ 	.short	0x0380
        /*0072*/ 	.short	0x0018


	//----- nvinfo : EIATTR_SW_WAR
	.align		4
.L_61:
        /*0074*/ 	.byte	0x04, 0x36
        /*0076*/ 	.short	(.L_63 - .L_62)
.L_62:
        /*0078*/ 	.word	0x00000008
.L_63:


//--------------------- .nv.info._Z11kernel3DLodIfEvPT_yiiif --------------------------
	.section	.nv.info._Z11kernel3DLodIfEvPT_yiiif,"",@"SHT_CUDA_INFO"
	.sectionflags	@""
	.align	4


	//----- nvinfo : EIATTR_CUDA_API_VERSION
	.align		4
        /*0000*/ 	.byte	0x04, 0x37
        /*0002*/ 	.short	(.L_65 - .L_64)
.L_64:
        /*0004*/ 	.word	0x00000082


	//----- nvinfo : EIATTR_KPARAM_INFO
	.align		4
.L_65:
        /*0008*/ 	.byte	0x04, 0x17
        /*000a*/ 	.short	(.L_67 - .L_66)
.L_66:
        /*000c*/ 	.word	0x00000000
        /*0010*/ 	.short	0x0005
        /*0012*/ 	.short	0x001c
        /*0014*/ 	.byte	0x00, 0xf0, 0x11, 0x00


	//----- nvinfo : EIATTR_KPARAM_INFO
	.align		4
.L_67:
        /*0018*/ 	.byte	0x04, 0x17
        /*001a*/ 	.short	(.L_69 - .L_68)
.L_68:
        /*001c*/ 	.word	0x00000000
        /*0020*/ 	.short	0x0004
        /*0022*/ 	.short	0x0018
        /*0024*/ 	.byte	0x00, 0xf0, 0x11, 0x00


	//----- nvinfo : EIATTR_KPARAM_INFO
	.align		4
.L_69:
        /*0028*/ 	.byte	0x04, 0x17
        /*002a*/ 	.short	(.L_71 - .L_70)
.L_70:
        /*002c*/ 	.word	0x00000000
        /*0030*/ 	.short	0x0003
        /*0032*/ 	.short	0x0014
        /*0034*/ 	.byte	0x00, 0xf0, 0x11, 0x00


	//----- nvinfo : EIATTR_KPARAM_INFO
	.align		4
.L_71:
        /*0038*/ 	.byte	0x04, 0x17
        /*003a*/ 	.short	(.L_73 - .L_72)
.L_72:
        /*003c*/ 	.word	0x00000000
        /*0040*/ 	.short	0x0002
        /*0042*/ 	.short	0x0010
        /*0044*/ 	.byte	0x00, 0xf0, 0x11, 0x00


	//----- nvinfo : EIATTR_KPARAM_INFO
	.align		4
.L_73:
        /*0048*/ 	.byte	0x04, 0x17
        /*004a*/ 	.short	(.L_75 - .L_74)
.L_74:
        /*004c*/ 	.word	0x00000000
        /*0050*/ 	.short	0x0001
        /*0052*/ 	.short	0x0008
        /*0054*/ 	.byte	0x00, 0xf0, 0x21, 0x00


	//----- nvinfo : EIATTR_KPARAM_INFO
	.align		4
.L_75:
        /*0058*/ 	.byte	0x04, 0x17
        /*005a*/ 	.short	(.L_77 - .L_76)
.L_76:
        /*005c*/ 	.word	0x00000000
        /*0060*/ 	.short	0x0000
        /*0062*/ 	.short	0x0000
        /*0064*/ 	.byte	0x00, 0xf5, 0x21, 0x00


	//----- nvinfo : EIATTR_SPARSE_MMA_MASK
	.align		4
.L_77:
        /*0068*/ 	.byte	0x03, 0x50
        /*006a*/ 	.short	0x0000


	//----- nvinfo : EIATTR_MAXREG_COUNT
	.align		4
        /*006c*/ 	.byte	0x03, 0x1b
        /*006e*/ 	.short	0x00ff


	//----- nvinfo : EIATTR_MERCURY_ISA_VERSION
	.align		4
        /*0070*/ 	.byte	0x03, 0x5f
        /*0072*/ 	.short	0x0101


	//----- nvinfo : EIATTR_VRC_CTA_INIT_COUNT
	.align		4
        /*0074*/ 	.byte	0x02, 0x4a
	.zero		1
	.zero		1


	//----- nvinfo : EIATTR_EXIT_INSTR_OFFSETS
	.align		4
        /*0078*/ 	.byte	0x04, 0x1c
        /*007a*/ 	.short	(.L_79 - .L_78)


	//   ....[0]....
.L_78:
        /*007c*/ 	.word	0x00000070


	//   ....[1]....
        /*0080*/ 	.word	0x000006f0


	//----- nvinfo : EIATTR_CBANK_PARAM_SIZE
	.align		4
.L_79:
        /*0084*/ 	.byte	0x03, 0x19
        /*0086*/ 	.short	0x0020


	//----- nvinfo : EIATTR_PARAM_CBANK
	.align		4
        /*0088*/ 	.byte	0x04, 0x0a
        /*008a*/ 	.short	(.L_81 - .L_80)
	.align		4
.L_80:
        /*008c*/ 	.word	index@(.nv.constant0._Z11kernel3DLodIfEvPT_yiiif)
        /*0090*/ 	.short	0x0380
        /*0092*/ 	.short	0x0020


	//----- nvinfo : EIATTR_SW_WAR
	.align		4
.L_81:
        /*0094*/ 	.byte	0x04, 0x36
        /*0096*/ 	.short	(.L_83 - .L_82)
.L_82:
        /*0098*/ 	.word	0x00000008
.L_83:


//--------------------- .nv.info._Z11kernel1DLodIfEvPT_yff --------------------------
	.section	.nv.info._Z11kernel1DLodIfEvPT_yff,"",@"SHT_CUDA_INFO"
	.sectionflags	@""
	.align	4


	//----- nvinfo : EIATTR_CUDA_API_VERSION
	.align		4
        /*0000*/ 	.byte	0x04, 0x37
        /*0002*/ 	.short	(.L_85 - .L_84)
.L_84:
        /*0004*/ 	.word	0x00000082


	//----- nvinfo : EIATTR_KPARAM_INFO
	.align		4
.L_85:
        /*0008*/ 	.byte	0x04, 0x17
        /*000a*/ 	.short	(.L_87 - .L_86)
.L_86:
        /*000c*/ 	.word	0x00000000
        /*0010*/ 	.short	0x0003
        /*0012*/ 	.short	0x0014
        /*0014*/ 	.byte	0x00, 0xf0, 0x11, 0x00


	//----- nvinfo : EIATTR_KPARAM_INFO
	.align		4
.L_87:
        /*0018*/ 	.byte	0x04, 0x17
        /*001a*/ 	.short	(.L_89 - .L_88)
.L_88:
        /*001c*/ 	.word	0x00000000
        /*0020*/ 	.short	0x0002
        /*0022*/ 	.short	0x0010
        /*0024*/ 	.byte	0x00, 0xf0, 0x11, 0x00


	//----- nvinfo : EIATTR_KPARAM_INFO
	.align		4
.L_89:
        /*0028*/ 	.byte	0x04, 0x17
        /*002a*/ 	.short	(.L_91 - .L_90)
.L_90:
        /*002c*/ 	.word	0x00000000
        /*0030*/ 	.short	0x0001
        /*0032*/ 	.short	0x0008
        /*0034*/ 	.byte	0x00, 0xf0, 0x21, 0x00


	//----- nvinfo : EIATTR_KPARAM_INFO
	.align		4
.L_91:
        /*0038*/ 	.byte	0x04, 0x17
        /*003a*/ 	.short	(.L_93 - .L_92)
.L_92:
        /*003c*/ 	.word	0x00000000
        /*0040*/ 	.short	0x0000
        /*0042*/ 	.short	0x0000
        /*0044*/ 	.byte	0x00, 0xf5, 0x21, 0x00


	//----- nvinfo : EIATTR_SPARSE_MMA_MASK
	.align		4
.L_93:
        /*0048*/ 	.byte	0x03, 0x50
        /*004a*/ 	.short	0x0000


	//----- nvinfo : EIATTR_MAXREG_COUNT
	.align		4
        /*004c*/ 	.byte	0x03, 0x1b
        /*004e*/ 	.short	0x00ff


	//----- nvinfo : EIATTR_MERCURY_ISA_VERSION
	.align		4
        /*0050*/ 	.byte	0x03, 0x5f
        /*0052*/ 	.short	0x0101


	//----- nvinfo : EIATTR_VRC_CTA_INIT_COUNT
	.align		4
        /*0054*/ 	.byte	0x02, 0x4a
	.zero		1
	.zero		1


	//----- nvinfo : EIATTR_EXIT_INSTR_OFFSETS
	.align		4
        /*0058*/ 	.byte	0x04, 0x1c
        /*005a*/ 	.short	(.L_95 - .L_94)


	//   ....[0]....
.L_94:
        /*005c*/ 	.word	0x00000030


	//   ....[1]....
        /*0060*/ 	.word	0x00000160


	//----- nvinfo : EIATTR_CBANK_PARAM_SIZE
	.align		4
.L_95:
        /*0064*/ 	.byte	0x03, 0x19
        /*0066*/ 	.short	0x0018


	//----- nvinfo : EIATTR_PARAM_CBANK
	.align		4
        /*0068*/ 	.byte	0x04, 0x0a
        /*006a*/ 	.short	(.L_97 - .L_96)
	.align		4
.L_96:
        /*006c*/ 	.word	index@(.nv.constant0._Z11kernel1DLodIfEvPT_yff)
        /*0070*/ 	.short	0x0380
        /*0072*/ 	.short	0x0018


	//----- nvinfo : EIATTR_SW_WAR
	.align		4
.L_97:
        /*0074*/ 	.byte	0x04, 0x36
        /*0076*/ 	.short	(.L_99 - .L_98)
.L_98:
        /*0078*/ 	.word	0x00000008
.L_99:


//--------------------- .nv.info._Z8kernel1DIfEvPT_yf --------------------------
	.section	.nv.info._Z8kernel1DIfEvPT_yf,"",@"SHT_CUDA_INFO"
	.sectionflags	@""
	.align	4


	//----- nvinfo : EIATTR_CUDA_API_VERSION
	.align		4
        /*0000*/ 	.byte	0x04, 0x37
        /*0002*/ 	.short	(.L_101 - .L_100)
.L_100:
        /*0004*/ 	.word	0x00000082


	//----- nvinfo : EIATTR_KPARAM_INFO
	.align		4
.L_101:
        /*0008*/ 	.byte	0x04, 0x17
        /*000a*/ 	.short	(.L_103 - .L_102)
.L_102:
        /*000c*/ 	.word	0x00000000
        /*0010*/ 	.short	0x0002
        /*0012*/ 	.short	0x0010
        /*0014*/ 	.byte	0x00, 0xf0, 0x11, 0x00


	//----- nvinfo : EIATTR_KPARAM_INFO
	.align		4
.L_103:
        /*0018*/ 	.byte	0x04, 0x17
        /*001a*/ 	.short	(.L_105 - .L_104)
.L_104:
        /*001c*/ 	.word	0x00000000
        /*0020*/ 	.short	0x0001
        /*0022*/ 	.short	0x0008
        /*0024*/ 	.byte	0x00, 0xf0, 0x21, 0x00


	//----- nvinfo : EIATTR_KPARAM_INFO
	.align		4
.L_105:
        /*0028*/ 	.byte	0x04, 0x17
        /*002a*/ 	.short	(.L_107 - .L_106)
.L_106:
        /*002c*/ 	.word	0x00000000
        /*0030*/ 	.short	0x0000
        /*0032*/ 	.short	0x0000
        /*0034*/ 	.byte	0x00, 0xf5, 0x21, 0x00


	//----- nvinfo : EIATTR_SPARSE_MMA_MASK
	.align		4
.L_107:
        /*0038*/ 	.byte	0x03, 0x50
        /*003a*/ 	.short	0x0000


	//----- nvinfo : EIATTR_MAXREG_COUNT
	.align		4
        /*003c*/ 	.byte	0x03, 0x1b
        /*003e*/ 	.short	0x00ff


	//----- nvinfo : EIATTR_MERCURY_ISA_VERSION
	.align		4
        /*0040*/ 	.byte	0x03, 0x5f
        /*0042*/ 	.short	0x0101


	//----- nvinfo : EIATTR_VRC_CTA_INIT_COUNT
	.align		4
        /*0044*/ 	.byte	0x02, 0x4a
	.zero		1
	.zero		1


	//----- nvinfo : EIATTR_EXIT_INSTR_OFFSETS
	.align		4
        /*0048*/ 	.byte	0x04, 0x1c
        /*004a*/ 	.short	(.L_109 - .L_108)


	//   ....[0]....
.L_108:
        /*004c*/ 	.word	0x00000030


	//   ....[1]....
        /*0050*/ 	.word	0x00000150


	//----- nvinfo : EIATTR_CBANK_PARAM_SIZE
	.align		4
.L_109:
        /*0054*/ 	.byte	0x03, 0x19
        /*0056*/ 	.short	0x0014


	//----- nvinfo : EIATTR_PARAM_CBANK
	.align		4
        /*0058*/ 	.byte	0x04, 0x0a
        /*005a*/ 	.short	(.L_111 - .L_110)
	.align		4
.L_110:
        /*005c*/ 	.word	index@(.nv.constant0._Z8kernel1DIfEvPT_yf)
        /*0060*/ 	.short	0x0380
        /*0062*/ 	.short	0x0014


	//----- nvinfo : EIATTR_SW_WAR
	.align		4
.L_111:
        /*0064*/ 	.byte	0x04, 0x36
        /*0066*/ 	.short	(.L_113 - .L_112)
.L_112:
        /*0068*/ 	.word	0x00000008
.L_113:


//--------------------- .nv.callgraph             --------------------------
	.section	.nv.callgraph,"",@"SHT_CUDA_CALLGRAPH"
	.align	4
	.sectionentsize	8
	.align		4
        /*0000*/ 	.word	0x00000000
	.align		4
        /*0004*/ 	.word	0xffffffff
	.align		4
        /*0008*/ 	.word	0x00000000
	.align		4
        /*000c*/ 	.word	0xfffffffe
	.align		4
        /*0010*/ 	.word	0x00000000
	.align		4
        /*0014*/ 	.word	0xfffffffd
	.align		4
        /*0018*/ 	.word	0x00000000
	.align		4
        /*001c*/ 	.word	0xfffffffc


//--------------------- .text._Z15kernel2DLayeredIfEvPT_yiii --------------------------
	.section	.text._Z15kernel2DLayeredIfEvPT_yiii,"ax",@progbits
	.align	128
        .global         _Z15kernel2DLayeredIfEvPT_yiii
        .type           _Z15kernel2DLayeredIfEvPT_yiii,@function
        .size           _Z15kernel2DLayeredIfEvPT_yiii,(.L_x_18 - _Z15kernel2DLayeredIfEvPT_yiii)
        .other          _Z15kernel2DLayeredIfEvPT_yiii,@"STO_CUDA_ENTRY STV_DEFAULT"
_Z15kernel2DLayeredIfEvPT_yiii:
.text._Z15kernel2DLayeredIfEvPT_yiii:
[----:B------:R-:W-:Y:S08]  /*0000*/  LDC R1, c[0x0][0x37c] ;  /* 0x0000df00ff017b82 */ /* 0x000ff00000000800 */
[----:B------:R-:W0:Y:S02]  /*0010*/  LDC.64 R2, c[0x0][0x390] ;  /* 0x0000e400ff027b82 */ /* 0x000e240000000a00 */
[----:B0-----:R-:W-:-:S04]  /*0020*/  VIMNMX R0, PT, PT, R3, R2, PT ;  /* 0x0000000203007248 */ /* 0x001fc80003fe0100 */
[----:B------:R-:W-:-:S13]  /*0030*/  ISETP.GE.AND P0, PT, R0, 0x1, PT ;  /* 0x000000010000780c */ /* 0x000fda0003f06270 */
[----:B------:R-:W-:Y:S05]  /*0040*/  @!P0 EXIT ;  /* 0x000000000000894d */ /* 0x000fea0003800000 */
[C---:B------:R-:W-:Y:S01]  /*0050*/  LOP3.LUT R0, R2.reuse, 0x3, RZ, 0xc0, !PT ;  /* 0x0000000302007812 */ /* 0x040fe200078ec0ff */
[C---:B------:R-:W-:Y:S01]  /*0060*/  IMAD.SHL.U32 R15, R2.reuse, 0x2, RZ ;  /* 0x00000002020f7824 */ /* 0x040fe200078e00ff */
[----:B------:R-:W-:Y:S01]  /*0070*/  LOP3.LUT R11, R2, 0x7ffffffc, RZ, 0xc0, !PT ;  /* 0x7ffffffc020b7812 */ /* 0x000fe200078ec0ff */
[----:B------:R-:W-:Y:S01]  /*0080*/  IMAD.MOV.U32 R26, RZ, RZ, RZ ;  /* 0x000000ffff1a7224 */ /* 0x000fe200078e00ff */
[----:B------:R-:W0:Y:S01]  /*0090*/  LDCU.64 UR10, c[0x0][0x358] ;  /* 0x00006b00ff0a77ac */ /* 0x000e220008000a00 */
[----:B------:R-:W-:-:S05]  /*00a0*/  NOP ;  /* 0x0000000000007918 */ /* 0x000fca0000000000 */
.L_x_4:
[----:B-1----:R-:W1:Y:S01]  /*00b0*/  LDCU UR12, c[0x0][0x390] ;  /* 0x00007200ff0c77ac */ /* 0x002e620008000800 */
[----:B--2---:R-:W-:Y:S01]  /*00c0*/  IMAD.MOV.U32 R3, RZ, RZ, RZ ;  /* 0x000000ffff037224 */ /* 0x004fe200078e00ff */
[----:B------:R-:W-:Y:S01]  /*00d0*/  I2FP.F32.U32 R10, R26 ;  /* 0x0000001a000a7245 */ /* 0x000fe20000201000 */
[----:B-1----:R-:W-:-:S09]  /*00e0*/  UISETP.GE.U32.AND UP0, UPT, UR12, 0x4, UPT ;  /* 0x000000040c00788c */ /* 0x002fd2000bf06070 */
[----:B------:R-:W-:Y:S05]  /*00f0*/  BRA.U !UP0, `(.L_x_0) ;  /* 0x0000000108bc7547 */ /* 0x000fea000b800000 */
[----:B------:R-:W1:Y:S01]  /*0100*/  LDC R8, c[0x0][0x398] ;  /* 0x0000e600ff087b82 */ /* 0x000e620000000800 */
[----:B------:R-:W-:Y:S01]  /*0110*/  IMAD R19, R15, R26, 0x4 ;  /* 0x000000040f137424 */ /* 0x000fe200078e021a */
[----:B------:R-:W-:-:S06]  /*0120*/  UMOV UR4, URZ ;  /* 0x000000ff00047c82 */ /* 0x000fcc0008000000 */
[----:B------:R-:W2:Y:S01]  /*0130*/  LDC.64 R6, c[0x0][0x380] ;  /* 0x0000e000ff067b82 */ /* 0x000ea20000000a00 */
[----:B-1----:R-:W-:-:S04]  /*0140*/  ISETP.GT.U32.AND P0, PT, R8, 0xffff, PT ;  /* 0x0000ffff0800780c */ /* 0x002fc80003f04070 */
[----:B------:R-:W-:-:S09]  /*0150*/  SEL R8, R8, 0xffff, !P0 ;  /* 0x0000ffff08087807 */ /* 0x000fd20004000000 */
.L_x_1:
[----:B-1----:R-:W1:Y:S01]  /*0160*/  LDCU UR6, c[0x0][0x388] ;  /* 0x00007100ff0677ac */ /* 0x002e620008000800 */
[----:B------:R-:W-:Y:S01]  /*0170*/  HFMA2 R3, -RZ, RZ, -3, 0 ;  /* 0xc2000000ff037431 */ /* 0x000fe200000001ff */
[----:B------:R-:W-:Y:S01]  /*0180*/  I2FP.F32.U32 R9, UR4 ;  /* 0x0000000400097c45 */ /* 0x000fe20008201000 */
[----:B------:R-:W-:Y:S01]  /*0190*/  IMAD.MOV.U32 R20, RZ, RZ, R8 ;  /* 0x000000ffff147224 */ /* 0x000fe200078e0008 */
[----:B------:R-:W-:Y:S01]  /*01a0*/  UIADD3 UR5, UPT, UPT, UR4, 0x1, URZ ;  /* 0x0000000104057890 */ /* 0x000fe2000fffe0ff */
[----:B------:R-:W-:Y:S01]  /*01b0*/  MOV R16, R8 ;  /* 0x0000000800107202 */ /* 0x000fe20000000f00 */
[----:B------:R-:W-:Y:S01]  /*01c0*/  UIADD3 UR8, UPT, UPT, UR4, 0x2, URZ ;  /* 0x0000000204087890 */ /* 0x000fe2000fffe0ff */
[--C-:B------:R-:W-:Y:S01]  /*01d0*/  IMAD.MOV.U32 R22, RZ, RZ, R10.reuse ;  /* 0x000000ffff167224 */ /* 0x100fe200078e000a */
[----:B------:R-:W-:Y:S01]  /*01e0*/  UIADD3 UR9, UPT, UPT, UR4, 0x3, URZ ;  /* 0x0000000304097890 */ /* 0x000fe2000fffe0ff */
[----:B------:R-:W-:Y:S01]  /*01f0*/  IMAD.MOV.U32 R18, RZ, RZ, R10 ;  /* 0x000000ffff127224 */ /* 0x000fe200078e000a */
[----:B------:R-:W-:Y:S01]  /*0200*/  UMOV UR7, URZ ;  /* 0x000000ff00077c82 */ /* 0x000fe20008000000 */
[----:B------:R-:W-:Y:S01]  /*0210*/  I2FP.F32.U32 R21, UR5 ;  /* 0x0000000500157c45 */ /* 0x000fe20008201000 */
[----:B------:R-:W-:Y:S01]  /*0220*/  IMAD.MOV.U32 R12, RZ, RZ, R8 ;  /* 0x000000ffff0c7224 */ /* 0x000fe200078e0008 */
[----:B------:R-:W-:-:S02]  /*0230*/  I2FP.F32.U32 R17, UR8 ;  /* 0x0000000800117c45 */ /* 0x000fc40008201000 */
[----:B------:R-:W-:Y:S02]  /*0240*/  MOV R14, R10 ;  /* 0x0000000a000e7202 */ /* 0x000fe40000000f00 */
[----:B------:R-:W-:Y:S01]  /*0250*/  I2FP.F32.U32 R13, UR9 ;  /* 0x00000009000d7c45 */ /* 0x000fe20008201000 */
[----:B-1----:R-:W5:Y:S01]  /*0260*/  TEX.LL RZ, R24, R8, R3, UR6, ARRAY_2D, 0x3 ;  /* 0xa8ff060308187f60 */ /* 0x002f6200089e03ff */
[----:B------:R1:W5:Y:S01]  /*0270*/  TEX.LL RZ, R20, R20, R3, UR6, ARRAY_2D, 0x3 ;  /* 0xa8ff060314147f60 */ /* 0x00036200089e03ff */
[----:B------:R-:W5:Y:S01]  /*0280*/  TEX.LL RZ, R16, R16, R3, UR6, ARRAY_2D, 0x3 ;  /* 0xa8ff060310107f60 */ /* 0x000f6200089e03ff */
[----:B------:R-:W5:Y:S01]  /*0290*/  TEX.LL RZ, R2, R12, R3, UR6, ARRAY_2D, 0x3 ;  /* 0xa8ff06030c027f60 */ /* 0x000f6200089e03ff */
[----:B------:R-:W-:Y:S01]  /*02a0*/  UIADD3 UR4, UPT, UPT, UR4, 0x4, URZ ;  /* 0x0000000404047890 */ /* 0x000fe2000fffe0ff */
[C---:B------:R-:W-:Y:S01]  /*02b0*/  VIADD R23, R19.reuse, 0xfffffffc ;  /* 0xfffffffc13177836 */ /* 0x040fe20000000000 */
[C---:B------:R-:W-:Y:S01]  /*02c0*/  IADD3 R27, PT, PT, R19.reuse, 0x2, RZ ;  /* 0x00000002131b7810 */ /* 0x040fe20007ffe0ff */
[----:B------:R-:W-:-:S02]  /*02d0*/  VIADD R5, R19, 0xfffffffe ;  /* 0xfffffffe13057836 */ /* 0x000fc40000000000 */
[----:B--2---:R-:W-:Y:S01]  /*02e0*/  IMAD.WIDE.U32 R28, R19, 0x4, R6 ;  /* 0x00000004131c7825 */ /* 0x004fe200078e0006 */
[----:B------:R-:W-:-:S03]  /*02f0*/  ISETP.NE.AND P0, PT, R11, UR4, PT ;  /* 0x000000040b007c0c */ /* 0x000fc6000bf05270 */
[----:B------:R-:W-:-:S04]  /*0300*/  IMAD.WIDE.U32 R4, R5, 0x4, R6 ;  /* 0x0000000405047825 */ /* 0x000fc800078e0006 */
[----:B------:R-:W-:Y:S02]  /*0310*/  VIADD R19, R19, 0x8 ;  /* 0x0000000813137836 */ /* 0x000fe40000000000 */
[----:B-1----:R-:W-:Y:S01]  /*0320*/  IMAD.WIDE.U32 R22, R23, 0x4, R6 ;  /* 0x0000000417167825 */ /* 0x002fe200078e0006 */
[----:B------:R-:W-:-:S04]  /*0330*/  DEPBAR.LE SB5, 0x2 ;  /* 0x0000d0800000791a */ /* 0x000fc80000000000 */
[----:B0-----:R-:W-:Y:S04]  /*0340*/  STG.E desc[UR10][R22.64], R24 ;  /* 0x0000001816007986 */ /* 0x001fe8000c10190a */
[----:B------:R0:W-:Y:S04]  /*0350*/  STG.E desc[UR10][R22.64+0x4], R25 ;  /* 0x0000041916007986 */ /* 0x0001e8000c10190a */
[----:B------:R1:W-:Y:S04]  /*0360*/  STG.E desc[UR10][R4.64], R20 ;  /* 0x0000001404007986 */ /* 0x0003e8000c10190a */
[----:B------:R1:W-:Y:S01]  /*0370*/  STG.E desc[UR10][R4.64+0x4], R21 ;  /* 0x0000041504007986 */ /* 0x0003e2000c10190a */
[----:B0-----:R-:W-:-:S03]  /*0380*/  IMAD.WIDE.U32 R22, R27, 0x4, R6 ;  /* 0x000000041b167825 */ /* 0x001fc600078e0006 */
[----:B-----5:R1:W-:Y:S04]  /*0390*/  STG.E desc[UR10][R28.64], R16 ;  /* 0x000000101c007986 */ /* 0x0203e8000c10190a */
[----:B------:R1:W-:Y:S04]  /*03a0*/  STG.E desc[UR10][R28.64+0x4], R17 ;  /* 0x000004111c007986 */ /* 0x0003e8000c10190a */
[----:B------:R1:W-:Y:S04]  /*03b0*/  STG.E desc[UR10][R22.64], R2 ;  /* 0x0000000216007986 */ /* 0x0003e8000c10190a */
[----:B------:R1:W-:Y:S01]  /*03c0*/  STG.E desc[UR10][R22.64+0x4], R3 ;  /* 0x0000040316007986 */ /* 0x0003e2000c10190a */
[----:B------:R-:W-:Y:S05]  /*03d0*/  @P0 BRA `(.L_x_1) ;  /* 0xfffffffc00600947 */ /* 0x000fea000383ffff */
[----:B-1----:R-:W-:-:S07]  /*03e0*/  IMAD.MOV.U32 R3, RZ, RZ, R11 ;  /* 0x000000ffff037224 */ /* 0x002fce00078e000b */
.L_x_0:
[----:B------:R-:W-:-:S13]  /*03f0*/  ISETP.NE.AND P0, PT, R0, RZ, PT ;  /* 0x000000ff0000720c */ /* 0x000fda0003f05270 */
[----:B------:R-:W-:Y:S05]  /*0400*/  @!P0 BRA `(.L_x_2) ;  /* 0x0000000000a88947 */ /* 0x000fea0003800000 */
[----:B------:R-:W-:Y:S01]  /*0410*/  ISETP.NE.AND P0, PT, R0, 0x1, PT ;  /* 0x000000010000780c */ /* 0x000fe20003f05270 */
[----:B------:R-:W-:-:S12]  /*0420*/  ULOP3.LUT UP0, URZ, UR12, 0x1, URZ, 0xc0, !UPT ;  /* 0x000000010cff7892 */ /* 0x000fd8000f80c0ff */
[----:B------:R-:W-:Y:S05]  /*0430*/  @!P0 BRA `(.L_x_3) ;  /* 0x0000000000608947 */ /* 0x000fea0003800000 */
[----:B------:R-:W1:Y:S01]  /*0440*/  LDC R8, c[0x0][0x398] ;  /* 0x0000e600ff087b82 */ /* 0x000e620000000800 */
[----:B------:R-:W2:Y:S01]  /*0450*/  LDCU UR4, c[0x0][0x388] ;  /* 0x00007100ff0477ac */ /* 0x000ea20008000800 */
[----:B------:R-:W-:Y:S02]  /*0460*/  VIADD R5, R3, 0x1 ;  /* 0x0000000103057836 */ /* 0x000fe40000000000 */
[----:B------:R-:W-:Y:S01]  /*0470*/  HFMA2 R19, -RZ, RZ, -3, 0 ;  /* 0xc2000000ff137431 */ /* 0x000fe200000001ff */
[----:B------:R-:W-:Y:S01]  /*0480*/  I2FP.F32.U32 R9, R3 ;  /* 0x0000000300097245 */ /* 0x000fe20000201000 */
[----:B------:R-:W-:Y:S01]  /*0490*/  IMAD.MOV.U32 R6, RZ, RZ, R10 ;  /* 0x000000ffff067224 */ /* 0x000fe200078e000a */
[----:B------:R-:W-:Y:S01]  /*04a0*/  UMOV UR5, URZ ;  /* 0x000000ff00057c82 */ /* 0x000fe20008000000 */
[----:B------:R-:W-:Y:S02]  /*04b0*/  I2FP.F32.U32 R5, R5 ;  /* 0x0000000500057245 */ /* 0x000fe40000201000 */
[----:B-1----:R-:W-:-:S04]  /*04c0*/  ISETP.GT.U32.AND P0, PT, R8, 0xffff, PT ;  /* 0x0000ffff0800780c */ /* 0x002fc80003f04070 */
[----:B------:R-:W-:-:S04]  /*04d0*/  SEL R8, R8, 0xffff, !P0 ;  /* 0x0000ffff08087807 */ /* 0x000fc80004000000 */
[----:B------:R-:W-:Y:S02]  /*04e0*/  MOV R4, R8 ;  /* 0x0000000800047202 */ /* 0x000fe40000000f00 */
[----:B--2---:R-:W5:Y:S04]  /*04f0*/  TEX.LL RZ, R8, R8, R19, UR4, ARRAY_2D, 0x3 ;  /* 0xa8ff041308087f60 */ /* 0x004f6800089e03ff */
[----:B------:R-:W5:Y:S01]  /*0500*/  TEX.LL RZ, R4, R4, R19, UR4, ARRAY_2D, 0x3 ;  /* 0xa8ff041304047f60 */ /* 0x000f6200089e03ff */
[----:B------:R-:W1:Y:S01]  /*0510*/  LDC.64 R16, c[0x0][0x380] ;  /* 0x0000e000ff107b82 */ /* 0x000e620000000a00 */
[----:B------:R-:W-:Y:S01]  /*0520*/  IMAD R2, R26, UR12, R3 ;  /* 0x0000000c1a027c24 */ /* 0x000fe2000f8e0203 */
[----:B------:R-:W-:-:S03]  /*0530*/  IADD3 R3, PT, PT, R3, 0x2, RZ ;  /* 0x0000000203037810 */ /* 0x000fc60007ffe0ff */
[----:B------:R-:W-:-:S04]  /*0540*/  IMAD.SHL.U32 R13, R2, 0x2, RZ ;  /* 0x00000002020d7824 */ /* 0x000fc800078e00ff */
[C---:B------:R-:W-:Y:S02]  /*0550*/  VIADD R7, R13.reuse, 0x2 ;  /* 0x000000020d077836 */ /* 0x040fe40000000000 */
[----:B-1----:R-:W-:-:S04]  /*0560*/  IMAD.WIDE.U32 R12, R13, 0x4, R16 ;  /* 0x000000040d0c7825 */ /* 0x002fc800078e0010 */
[----:B------:R-:W-:Y:S01]  /*0570*/  IMAD.WIDE.U32 R16, R7, 0x4, R16 ;  /* 0x0000000407107825 */ /* 0x000fe200078e0010 */
[----:B0----5:R1:W-:Y:S04]  /*0580*/  STG.E desc[UR10][R12.64], R8 ;  /* 0x000000080c007986 */ /* 0x0213e8000c10190a */
[----:B------:R1:W-:Y:S04]  /*0590*/  STG.E desc[UR10][R12.64+0x4], R9 ;  /* 0x000004090c007986 */ /* 0x0003e8000c10190a */
[----:B------:R1:W-:Y:S04]  /*05a0*/  STG.E desc[UR10][R16.64], R4 ;  /* 0x0000000410007986 */ /* 0x0003e8000c10190a */
[----:B------:R1:W-:Y:S02]  /*05b0*/  STG.E desc[UR10][R16.64+0x4], R5 ;  /* 0x0000040510007986 */ /* 0x0003e4000c10190a */
.L_x_3:
[----:B------:R-:W-:Y:S05]  /*05c0*/  BRA.U !UP0, `(.L_x_2) ;  /* 0x0000000108387547 */ /* 0x000fea000b800000 */
[----:B-1----:R-:W1:Y:S01]  /*05d0*/  LDC R8, c[0x0][0x398] ;  /* 0x0000e600ff087b82 */ /* 0x002e620000000800 */
[----:B------:R-:W2:Y:S01]  /*05e0*/  LDCU UR4, c[0x0][0x388] ;  /* 0x00007100ff0477ac */ /* 0x000ea20008000800 */
[----:B------:R-:W-:Y:S01]  /*05f0*/  I2FP.F32.U32 R9, R3 ;  /* 0x0000000300097245 */ /* 0x000fe20000201000 */
[----:B------:R-:W-:Y:S01]  /*0600*/  IMAD.MOV.U32 R7, RZ, RZ, -0x3e000000 ;  /* 0xc2000000ff077424 */ /* 0x000fe200078e00ff */
[----:B------:R-:W-:Y:S01]  /*0610*/  UMOV UR5, URZ ;  /* 0x000000ff00057c82 */ /* 0x000fe20008000000 */
[----:B-1----:R-:W-:-:S04]  /*0620*/  ISETP.GT.U32.AND P0, PT, R8, 0xffff, PT ;  /* 0x0000ffff0800780c */ /* 0x002fc80003f04070 */
[----:B------:R-:W-:-:S06]  /*0630*/  SEL R8, R8, 0xffff, !P0 ;  /* 0x0000ffff08087807 */ /* 0x000fcc0004000000 */
[----:B--2---:R-:W5:Y:S01]  /*0640*/  TEX.LL RZ, R8, R8, R7, UR4, ARRAY_2D, 0x3 ;  /* 0xa8ff040708087f60 */ /* 0x004f6200089e03ff */
[----:B------:R-:W1:Y:S01]  /*0650*/  LDC.64 R4, c[0x0][0x380] ;  /* 0x0000e000ff047b82 */ /* 0x000e620000000a00 */
[----:B------:R-:W-:-:S04]  /*0660*/  IMAD R2, R26, UR12, R3 ;  /* 0x0000000c1a027c24 */ /* 0x000fc8000f8e0203 */
[----:B------:R-:W-:-:S04]  /*0670*/  IMAD.SHL.U32 R3, R2, 0x2, RZ ;  /* 0x0000000202037824 */ /* 0x000fc800078e00ff */
[----:B-1----:R-:W-:-:S05]  /*0680*/  IMAD.WIDE.U32 R2, R3, 0x4, R4 ;  /* 0x0000000403027825 */ /* 0x002fca00078e0004 */
[----:B0----5:R2:W-:Y:S04]  /*0690*/  STG.E desc[UR10][R2.64], R8 ;  /* 0x0000000802007986 */ /* 0x0215e8000c10190a */
[----:B------:R2:W-:Y:S02]  /*06a0*/  STG.E desc[UR10][R2.64+0x4], R9 ;  /* 0x0000040902007986 */ /* 0x0005e4000c10190a */
.L_x_2:
[----:B------:R-:W3:Y:S01]  /*06b0*/  LDCU UR4, c[0x0][0x394] ;  /* 0x00007280ff0477ac */ /* 0x000ee20008000800 */
[----:B------:R-:W-:-:S04]  /*06c0*/  IADD3 R26, PT, PT, R26, 0x1, RZ ;  /* 0x000000011a1a7810 */ /* 0x000fc80007ffe0ff */
[----:B---3--:R-:W-:-:S13]  /*06d0*/  ISETP.NE.AND P0, PT, R26, UR4, PT ;  /* 0x000000041a007c0c */ /* 0x008fda000bf05270 */
[----:B------:R-:W-:Y:S05]  /*06e0*/  @P0 BRA `(.L_x_4) ;  /* 0xfffffff800700947 */ /* 0x000fea000383ffff */
[----:B0-----:R-:W-:Y:S05]  /*06f0*/  EXIT ;  /* 0x000000000000794d */ /* 0x001fea0003800000 */
.L_x_5:
[----:B------:R-:W-:-:S00]  /*0700*/  BRA `(.L_x_5) ;  /* 0xfffffffc00fc7947 */ /* 0x000fc0000383ffff */
[----:B------:R-:W-:-:S00]  /*0710*/  NOP ;  /* 0x0000000000007918 */ /* 0x000fc00000000000 */
        /* <DEDUP_REMOVED lines=14> */
.L_x_18:


//--------------------- .text._Z15kernel1DLayeredIfEvPT_yfi --------------------------
	.section	.text._Z15kernel1DLayeredIfEvPT_yfi,"ax",@progbits
	.align	128
        .global         _Z15kernel1DLayeredIfEvPT_yfi
        .type           _Z15kernel1DLayeredIfEvPT_yfi,@function
        .size           _Z15kernel1DLayeredIfEvPT_yfi,(.L_x_19 - _Z15kernel1DLayeredIfEvPT_yfi)
        .other          _Z15kernel1DLayeredIfEvPT_yfi,@"STO_CUDA_ENTRY STV_DEFAULT"
_Z15kernel1DLayeredIfEvPT_yfi:
.text._Z15kernel1DLayeredIfEvPT_yfi:
[----:B------:R-:W-:Y:S01]  /*0000*/  LDC R1, c[0x0][0x37c] ;  /* 0x0000df00ff017b82 */ /* 0x000fe20000000800 */
[----:B------:R-:W0:Y:S02]  /*0010*/  LDCU UR8, c[0x0][0x390] ;  /* 0x00007200ff0877ac */ /* 0x000e240008000800 */
[----:B0-----:R-:W-:-:S13]  /*0020*/  FSETP.LT.AND P0, PT, RZ, UR8, PT ;  /* 0x00000008ff007c0b */ /* 0x001fda000bf01000 */
[----:B------:R-:W-:Y:S05]  /*0030*/  @!P0 EXIT ;  /* 0x000000000000894d */ /* 0x000fea0003800000 */
[----:B------:R-:W0:Y:S01]  /*0040*/  LDC R8, c[0x0][0x394] ;  /* 0x0000e500ff087b82 */ /* 0x000e220000000800 */
[----:B------:R-:W-:Y:S01]  /*0050*/  IMAD.MOV.U32 R0, RZ, RZ, RZ ;  /* 0x000000ffff007224 */ /* 0x000fe200078e00ff */
[----:B------:R-:W1:Y:S01]  /*0060*/  LDCU.64 UR6, c[0x0][0x358] ;  /* 0x00006b00ff0677ac */ /* 0x000e620008000a00 */
[----:B------:R-:W-:-:S05]  /*0070*/  IMAD.MOV.U32 R9, RZ, RZ, RZ ;  /* 0x000000ffff097224 */ /* 0x000fca00078e00ff */
[----:B------:R-:W2:Y:S01]  /*0080*/  LDC.64 R4, c[0x0][0x380] ;  /* 0x0000e000ff047b82 */ /* 0x000ea20000000a00 */
[----:B0-----:R-:W-:-:S04]  /*0090*/  ISETP.GT.U32.AND P0, PT, R8, 0xffff, PT ;  /* 0x0000ffff0800780c */ /* 0x001fc80003f04070 */
[----:B-1----:R-:W-:-:S09]  /*00a0*/  SEL R8, R8, 0xffff, !P0 ;  /* 0x0000ffff08087807 */ /* 0x002fd20004000000 */
.L_x_6:
[----:B0-----:R-:W0:Y:S01]  /*00b0*/  LDCU UR4, c[0x0][0x388] ;  /* 0x00007100ff0477ac */ /* 0x001e220008000800 */
[----:B------:R-:W-:Y:S01]  /*00c0*/  HFMA2 R6, -RZ, RZ, -3, 0 ;  /* 0xc2000000ff067431 */ /* 0x000fe200000001ff */
[----:B------:R-:W-:-:S05]  /*00d0*/  UMOV UR5, URZ ;  /* 0x000000ff00057c82 */ /* 0x000fca0008000000 */
[----:B0-----:R0:W5:Y:S01]  /*00e0*/  TEX.LL RZ, R6, R8, R6, UR4, ARRAY_1D, 0x3 ;  /* 0x88ff040608067f60 */ /* 0x00116200089e03ff */
[C---:B------:R-:W-:Y:S01]  /*00f0*/  IMAD.SHL.U32 R3, R0.reuse, 0x2, RZ ;  /* 0x0000000200037824 */ /* 0x040fe200078e00ff */
[----:B------:R-:W-:-:S03]  /*0100*/  IADD3 R0, PT, PT, R0, 0x1, RZ ;  /* 0x0000000100007810 */ /* 0x000fc60007ffe0ff */
[----:B--2---:R-:W-:Y:S01]  /*0110*/  IMAD.WIDE.U32 R2, R3, 0x4, R4 ;  /* 0x0000000403027825 */ /* 0x004fe200078e0004 */
[----:B0-----:R-:W-:-:S04]  /*0120*/  I2FP.F32.U32 R9, R0 ;  /* 0x0000000000097245 */ /* 0x001fc80000201000 */
[----:B------:R-:W-:Y:S01]  /*0130*/  FSETP.GEU.AND P0, PT, R9, UR8, PT ;  /* 0x0000000809007c0b */ /* 0x000fe2000bf0e000 */
[----:B-----5:R0:W-:Y:S04]  /*0140*/  STG.E desc[UR6][R2.64], R6 ;  /* 0x0000000602007986 */ /* 0x0201e8000c101906 */
[----:B------:R0:W-:Y:S08]  /*0150*/  STG.E desc[UR6][R2.64+0x4], R7 ;  /* 0x0000040702007986 */ /* 0x0001f0000c101906 */
[----:B------:R-:W-:Y:S05]  /*0160*/  @!P0 BRA `(.L_x_6) ;  /* 0xfffffffc00d08947 */ /* 0x000fea000383ffff */
[----:B------:R-:W-:Y:S05]  /*0170*/  EXIT ;  /* 0x000000000000794d */ /* 0x000fea0003800000 */
.L_x_7:
        /* <DEDUP_REMOVED lines=16> */
.L_x_19:


//--------------------- .text._Z11kernel3DLodIfEvPT_yiiif --------------------------
	.section	.text._Z11kernel3DLodIfEvPT_yiiif,"ax",@progbits
	.align	128
        .global         _Z11kernel3DLodIfEvPT_yiiif
        .type           _Z11kernel3DLodIfEvPT_yiiif,@function
        .size           _Z11kernel3DLodIfEvPT_yiiif,(.L_x_20 - _Z11kernel3DLodIfEvPT_yiiif)
        .other          _Z11kernel3DLodIfEvPT_yiiif,@"STO_CUDA_ENTRY STV_DEFAULT"
_Z11kernel3DLodIfEvPT_yiiif:
.text._Z11kernel3DLodIfEvPT_yiiif:
[----:B------:R-:W-:Y:S01]  /*0000*/  LDC R1, c[0x0][0x37c] ;  /* 0x0000df00ff017b82 */ /* 0x000fe20000000800 */
[----:B------:R-:W0:Y:S01]  /*0010*/  LDCU.64 UR4, c[0x0][0x390] ;  /* 0x00007200ff0477ac */ /* 0x000e220008000a00 */
[----:B------:R-:W1:Y:S01]  /*0020*/  LDCU UR6, c[0x0][0x398] ;  /* 0x00007300ff0677ac */ /* 0x000e620008000800 */
[----:B0-----:R-:W-:Y:S02]  /*0030*/  IMAD.U32 R0, RZ, RZ, UR4 ;  /* 0x00000004ff007e24 */ /* 0x001fe4000f8e00ff */
[----:B------:R-:W-:-:S05]  /*0040*/  IMAD.U32 R3, RZ, RZ, UR5 ;  /* 0x00000005ff037e24 */ /* 0x000fca000f8e00ff */
[----:B-1----:R-:W-:-:S04]  /*0050*/  VIMNMX3 R0, R3, UR6, R0, PT ;  /* 0x0000000603007c0f */ /* 0x002fc8000b800100 */
[----:B------:R-:W-:-:S13]  /*0060*/  ISETP.GE.AND P0, PT, R0, 0x1, PT ;  /* 0x000000010000780c */ /* 0x000fda0003f06270 */
[----:B------:R-:W-:Y:S05]  /*0070*/  @!P0 EXIT ;  /* 0x000000000000894d */ /* 0x000fea0003800000 */
[----:B------:R-:W-:Y:S02]  /*0080*/  ULOP3.LUT UR18, UR4, 0x3, URZ, 0xc0, !UPT ;  /* 0x0000000304127892 */ /* 0x000fe4000f8ec0ff */
[----:B------:R-:W-:Y:S02]  /*0090*/  ULOP3.LUT UR12, UR4, 0x7ffffffc, URZ, 0xc0, !UPT ;  /* 0x7ffffffc040c7892 */ /* 0x000fe4000f8ec0ff */
[----:B------:R-:W-:Y:S01]  /*00a0*/  USHF.L.U32 UR13, UR4, 0x1, URZ ;  /* 0x00000001040d7899 */ /* 0x000fe200080006ff */
[----:B------:R-:W0:Y:S02]  /*00b0*/  LDCU.64 UR20, c[0x0][0x358] ;  /* 0x00006b00ff1477ac */ /* 0x000e240008000a00 */
[----:B------:R-:W-:-:S09]  /*00c0*/  UMOV UR4, URZ ;  /* 0x000000ff00047c82 */ /* 0x000fd20008000000 */
.L_x_12:
[----:B-1----:R-:W1:Y:S01]  /*00d0*/  LDCU UR5, c[0x0][0x398] ;  /* 0x00007300ff0577ac */ /* 0x002e620008000800 */
[----:B------:R-:W-:Y:S01]  /*00e0*/  I2FP.F32.U32 R6, UR4 ;  /* 0x0000000400067c45 */ /* 0x000fe20008201000 */
[----:B------:R-:W-:Y:S01]  /*00f0*/  UMOV UR15, UR4 ;  /* 0x00000004000f7c82 */ /* 0x000fe20008000000 */
[----:B------:R-:W-:-:S04]  /*0100*/  UIADD3 UR4, UPT, UPT, UR4, 0x1, URZ ;  /* 0x0000000104047890 */ /* 0x000fc8000fffe0ff */
[----:B-1----:R-:W-:-:S03]  /*0110*/  UISETP.NE.AND UP0, UPT, UR4, UR5, UPT ;  /* 0x000000050400728c */ /* 0x002fc6000bf05270 */
[----:B--2---:R-:W-:-:S08]  /*0120*/  UMOV UR5, URZ ;  /* 0x000000ff00057c82 */ /* 0x004fd00008000000 */
.L_x_11:
[----:B-1----:R-:W1:Y:S01]  /*0130*/  LDCU.64 UR16, c[0x0][0x390] ;  /* 0x00007200ff1077ac */ /* 0x002e620008000a00 */
[----:B------:R-:W-:Y:S01]  /*0140*/  I2FP.F32.U32 R5, UR5 ;  /* 0x0000000500057c45 */ /* 0x000fe20008201000 */
[----:B------:R-:W-:Y:S01]  /*0150*/  UMOV UR6, URZ ;  /* 0x000000ff00067c82 */ /* 0x000fe20008000000 */
[----:B-1----:R-:W-:Y:S02]  /*0160*/  UISETP.GE.U32.AND UP2, UPT, UR16, 0x4, UPT ;  /* 0x000000041000788c */ /* 0x002fe4000bf46070 */
[----:B------:R-:W-:Y:S02]  /*0170*/  UIMAD UR14, UR15, UR17, UR5 ;  /* 0x000000110f0e72a4 */ /* 0x000fe4000f8e0205 */
[----:B------:R-:W-:-:S04]  /*0180*/  UIADD3 UR5, UPT, UPT, UR5, 0x1, URZ ;  /* 0x0000000105057890 */ /* 0x000fc8000fffe0ff */
[----:B------:R-:W-:Y:S01]  /*0190*/  UISETP.NE.AND UP1, UPT, UR5, UR17, UPT ;  /* 0x000000110500728c */ /* 0x000fe2000bf25270 */
[----:B--2---:R-:W-:Y:S10]  /*01a0*/  BRA.U !UP2, `(.L_x_8) ;  /* 0x000000010a9c7547 */ /* 0x004ff4000b800000 */
[----:B------:R-:W1:Y:S01]  /*01b0*/  LDC.64 R2, c[0x0][0x380] ;  /* 0x0000e000ff027b82 */ /* 0x000e620000000a00 */
[----:B------:R-:W-:-:S06]  /*01c0*/  UIMAD UR6, UR13, UR14, URZ ;  /* 0x0000000e0d0672a4 */ /* 0x000fcc000f8e02ff */
[----:B------:R-:W-:Y:S01]  /*01d0*/  IMAD.U32 R7, RZ, RZ, UR6 ;  /* 0x00000006ff077e24 */ /* 0x000fe2000f8e00ff */
[----:B------:R-:W-:-:S06]  /*01e0*/  UMOV UR6, URZ ;  /* 0x000000ff00067c82 */ /* 0x000fcc0008000000 */
.L_x_9:
[----:B--2---:R-:W2:Y:S01]  /*01f0*/  LDC R11, c[0x0][0x39c] ;  /* 0x0000e700ff0b7b82 */ /* 0x004ea20000000800 */
[----:B------:R-:W2:Y:S01]  /*0200*/  LDCU UR8, c[0x0][0x388] ;  /* 0x00007100ff0877ac */ /* 0x000ea20008000800 */
[--C-:B------:R-:W-:Y:S01]  /*0210*/  IMAD.MOV.U32 R17, RZ, RZ, R5.reuse ;  /* 0x000000ffff117224 */ /* 0x100fe200078e0005 */
[----:B------:R-:W-:Y:S01]  /*0220*/  MOV R18, R6 ;  /* 0x0000000600127202 */ /* 0x000fe20000000f00 */
[--C-:B------:R-:W-:Y:S01]  /*0230*/  IMAD.MOV.U32 R13, RZ, RZ, R5.reuse ;  /* 0x000000ffff0d7224 */ /* 0x100fe200078e0005 */
[----:B------:R-:W-:Y:S01]  /*0240*/  UIADD3 UR7, UPT, UPT, UR6, 0x1, URZ ;  /* 0x0000000106077890 */ /* 0x000fe2000fffe0ff */
[----:B------:R-:W-:Y:S01]  /*0250*/  IMAD.MOV.U32 R14, RZ, RZ, R6 ;  /* 0x000000ffff0e7224 */ /* 0x000fe200078e0006 */
[----:B------:R-:W-:Y:S01]  /*0260*/  UIADD3 UR10, UPT, UPT, UR6, 0x2, URZ ;  /* 0x00000002060a7890 */ /* 0x000fe2000fffe0ff */
[----:B------:R-:W-:Y:S01]  /*0270*/  IMAD.MOV.U32 R9, RZ, RZ, R5 ;  /* 0x000000ffff097224 */ /* 0x000fe200078e0005 */
[----:B------:R-:W-:Y:S02]  /*0280*/  UIADD3 UR11, UPT, UPT, UR6, 0x3, URZ ;  /* 0x00000003060b7890 */ /* 0x000fe4000fffe0ff */
[----:B------:R-:W-:Y:S01]  /*0290*/  I2FP.F32.U32 R4, UR6 ;  /* 0x0000000600047c45 */ /* 0x000fe20008201000 */
[----:B------:R-:W-:Y:S01]  /*02a0*/  UMOV UR9, URZ ;  /* 0x000000ff00097c82 */ /* 0x000fe20008000000 */
[----:B------:R-:W-:-:S02]  /*02b0*/  I2FP.F32.U32 R16, UR7 ;  /* 0x0000000700107c45 */ /* 0x000fc40008201000 */
[----:B------:R-:W-:Y:S02]  /*02c0*/  I2FP.F32.U32 R12, UR10 ;  /* 0x0000000a000c7c45 */ /* 0x000fe40008201000 */
[----:B------:R-:W-:Y:S02]  /*02d0*/  I2FP.F32.U32 R8, UR11 ;  /* 0x0000000b00087c45 */ /* 0x000fe40008201000 */
[----:B------:R-:W-:Y:S01]  /*02e0*/  MOV R10, R6 ;  /* 0x00000006000a7202 */ /* 0x000fe20000000f00 */
[----:B--2---:R-:W5:Y:S01]  /*02f0*/  TEX.LL RZ, R16, R16, R11, UR8, 3D, 0x3 ;  /* 0x48ff080b10107f60 */ /* 0x004f6200089e03ff */
[----:B------:R-:W5:Y:S01]  /*0300*/  TEX.LL RZ, R12, R12, R11, UR8, 3D, 0x3 ;  /* 0x48ff080b0c0c7f60 */ /* 0x000f6200089e03ff */
[----:B------:R-:W5:Y:S01]  /*0310*/  TEX.LL RZ, R22, R4, R11, UR8, 3D, 0x3 ;  /* 0x48ff080b04167f60 */ /* 0x000f6200089e03ff */
[----:B------:R-:W5:Y:S01]  /*0320*/  TEX.LL RZ, R8, R8, R11, UR8, 3D, 0x3 ;  /* 0x48ff080b08087f60 */ /* 0x000f6200089e03ff */
[----:B-1----:R-:W-:Y:S01]  /*0330*/  IMAD.WIDE R20, R7, 0x4, R2 ;  /* 0x0000000407147825 */ /* 0x002fe200078e0202 */
[----:B------:R-:W-:-:S03]  /*0340*/  UIADD3 UR6, UPT, UPT, UR6, 0x4, URZ ;  /* 0x0000000406067890 */ /* 0x000fc6000fffe0ff */
[----:B------:R-:W-:Y:S01]  /*0350*/  VIADD R7, R7, 0x8 ;  /* 0x0000000807077836 */ /* 0x000fe20000000000 */
[----:B------:R-:W-:Y:S01]  /*0360*/  UISETP.NE.AND UP2, UPT, UR6, UR12, UPT ;  /* 0x0000000c0600728c */ /* 0x000fe2000bf45270 */
[----:B------:R-:W-:-:S04]  /*0370*/  DEPBAR.LE SB5, 0x2 ;  /* 0x0000d0800000791a */ /* 0x000fc80000000000 */
[----:B0-----:R2:W-:Y:S04]  /*0380*/  STG.E desc[UR20][R20.64+0x8], R16 ;  /* 0x0000081014007986 */ /* 0x0015e8000c101914 */
[----:B------:R2:W-:Y:S04]  /*0390*/  STG.E desc[UR20][R20.64+0xc], R17 ;  /* 0x00000c1114007986 */ /* 0x0005e8000c101914 */
[----:B------:R2:W-:Y:S04]  /*03a0*/  STG.E desc[UR20][R20.64+0x10], R12 ;  /* 0x0000100c14007986 */ /* 0x0005e8000c101914 */
[----:B------:R2:W-:Y:S04]  /*03b0*/  STG.E desc[UR20][R20.64+0x14], R13 ;  /* 0x0000140d14007986 */ /* 0x0005e8000c101914 */
[----:B-----5:R2:W-:Y:S04]  /*03c0*/  STG.E desc[UR20][R20.64], R22 ;  /* 0x0000001614007986 */ /* 0x0205e8000c101914 */
[----:B------:R2:W-:Y:S04]  /*03d0*/  STG.E desc[UR20][R20.64+0x4], R23 ;  /* 0x0000041714007986 */ /* 0x0005e8000c101914 */
[----:B------:R2:W-:Y:S04]  /*03e0*/  STG.E desc[UR20][R20.64+0x18], R8 ;  /* 0x0000180814007986 */ /* 0x0005e8000c101914 */
[----:B------:R2:W-:Y:S01]  /*03f0*/  STG.E desc[UR20][R20.64+0x1c], R9 ;  /* 0x00001c0914007986 */ /* 0x0005e2000c101914 */
[----:B------:R-:W-:Y:S05]  /*0400*/  BRA.U UP2, `(.L_x_9) ;  /* 0xfffffffd02787547 */ /* 0x000fea000b83ffff */
[----:B------:R-:W-:-:S05]  /*0410*/  UMOV UR6, UR12 ;  /* 0x0000000c00067c82 */ /* 0x000fca0008000000 */
.L_x_8:
[----:B------:R-:W-:-:S09]  /*0420*/  UISETP.NE.AND UP2, UPT, UR18, URZ, UPT ;  /* 0x000000ff1200728c */ /* 0x000fd2000bf45270 */
[----:B------:R-:W-:Y:S05]  /*0430*/  BRA.U !UP2, `(.L_x_10) ;  /* 0x000000010aa47547 */ /* 0x000fea000b800000 */
[----:B------:R-:W-:Y:S01]  /*0440*/  UISETP.NE.AND UP2, UPT, UR18, 0x1, UPT ;  /* 0x000000011200788c */ /* 0x000fe2000bf45270 */
[----:B------:R-:W1:Y:S01]  /*0450*/  LDC R7, c[0x0][0x39c] ;  /* 0x0000e700ff077b82 */ /* 0x000e620000000800 */
[----:B------:R-:W-:Y:S01]  /*0460*/  ULOP3.LUT UP3, URZ, UR16, 0x1, URZ, 0xc0, !UPT ;  /* 0x0000000110ff7892 */ /* 0x000fe2000f86c0ff */
[----:B------:R-:W-:Y:S01]  /*0470*/  MOV R10, R6 ;  /* 0x00000006000a7202 */ /* 0x000fe20000000f00 */
[--C-:B--2---:R-:W-:Y:S02]  /*0480*/  IMAD.MOV.U32 R13, RZ, RZ, R5.reuse ;  /* 0x000000ffff0d7224 */ /* 0x104fe400078e0005 */
[----:B------:R-:W-:Y:S01]  /*0490*/  PLOP3.LUT P0, PT, PT, PT, UP2, 0x80, 0x8 ;  /* 0x000000000008781c */ /* 0x000fe20003f0f028 */
[----:B------:R-:W-:Y:S01]  /*04a0*/  IMAD.MOV.U32 R9, RZ, RZ, R5 ;  /* 0x000000ffff097224 */ /* 0x000fe200078e0005 */
[----:B------:R-:W-:Y:S01]  /*04b0*/  PLOP3.LUT P1, PT, PT, PT, UP3, 0x80, 0x8 ;  /* 0x000000000008781c */ /* 0x000fe20003f2f038 */
[----:B------:R-:W2:Y:S01]  /*04c0*/  LDC R15, c[0x0][0x39c] ;  /* 0x0000e700ff0f7b82 */ /* 0x000ea20000000800 */
[----:B------:R-:W-:Y:S01]  /*04d0*/  IMAD.MOV.U32 R14, RZ, RZ, R6 ;  /* 0x000000ffff0e7224 */ /* 0x000fe200078e0006 */
[----:B------:R-:W1:Y:S02]  /*04e0*/  @UP2 LDCU UR8, c[0x0][0x388] ;  /* 0x00007100ff0827ac */ /* 0x000e640008000800 */
[----:B------:R-:W2:Y:S01]  /*04f0*/  @UP3 LDCU UR10, c[0x0][0x388] ;  /* 0x00007100ff0a37ac */ /* 0x000ea20008000800 */
[----:B------:R-:W-:-:S05]  /*0500*/  @UP2 UIMAD UR7, UR14, UR16, UR6 ;  /* 0x000000100e0722a4 */ /* 0x000fca000f8e0206 */
[----:B------:R-:W-:Y:S01]  /*0510*/  @P0 I2FP.F32.U32 R8, UR6 ;  /* 0x0000000600080c45 */ /* 0x000fe20008201000 */
[----:B------:R-:W-:Y:S02]  /*0520*/  @UP2 UIADD3 UR17, UPT, UPT, UR6, 0x1, URZ ;  /* 0x0000000106112890 */ /* 0x000fe4000fffe0ff */
[----:B------:R-:W-:Y:S01]  /*0530*/  @UP2 UIADD3 UR6, UPT, UPT, UR6, 0x2, URZ ;  /* 0x0000000206062890 */ /* 0x000fe2000fffe0ff */
[----:B------:R-:W-:Y:S01]  /*0540*/  @UP2 UMOV UR9, URZ ;  /* 0x000000ff00092c82 */ /* 0x000fe20008000000 */
[----:B------:R-:W-:Y:S02]  /*0550*/  @UP3 UMOV UR11, URZ ;  /* 0x000000ff000b3c82 */ /* 0x000fe40008000000 */
[----:B------:R-:W-:Y:S02]  /*0560*/  @P0 I2FP.F32.U32 R12, UR17 ;  /* 0x00000011000c0c45 */ /* 0x000fe40008201000 */
[----:B------:R-:W-:Y:S01]  /*0570*/  @P1 I2FP.F32.U32 R4, UR6 ;  /* 0x0000000600041c45 */ /* 0x000fe20008201000 */
[----:B-1----:R-:W5:Y:S03]  /*0580*/  @P0 TEX.LL RZ, R10, R8, R7, UR8, 3D, 0x3 ;  /* 0x48ff0807080a0f60 */ /* 0x002f6600089e03ff */
[----:B------:R1:W5:Y:S02]  /*0590*/  @P0 TEX.LL RZ, R12, R12, R7, UR8, 3D, 0x3 ;  /* 0x48ff08070c0c0f60 */ /* 0x00036400089e03ff */
[----:B--2---:R2:W5:Y:S01]  /*05a0*/  @P1 TEX.LL RZ, R4, R4, R15, UR10, 3D, 0x3 ;  /* 0x48ff0a0f04041f60 */ /* 0x00456200089e03ff */
[----:B------:R-:W-:-:S02]  /*05b0*/  @UP2 USHF.L.U32 UR7, UR7, 0x1, URZ ;  /* 0x0000000107072899 */ /* 0x000fc400080006ff */
[----:B------:R-:W-:Y:S01]  /*05c0*/  @UP3 UIMAD UR14, UR14, UR16, UR6 ;  /* 0x000000100e0e32a4 */ /* 0x000fe2000f8e0206 */
[----:B-1----:R-:W1:Y:S01]  /*05d0*/  @UP2 LDCU.64 UR8, c[0x0][0x380] ;  /* 0x00007000ff0827ac */ /* 0x002e620008000a00 */
[----:B--2---:R-:W2:Y:S01]  /*05e0*/  @UP3 LDCU.64 UR10, c[0x0][0x380] ;  /* 0x00007000ff0a37ac */ /* 0x004ea20008000a00 */
[----:B-1----:R-:W-:Y:S02]  /*05f0*/  @UP2 UIMAD.WIDE UR6, UR7, 0x4, UR8 ;  /* 0x00000004070628a5 */ /* 0x002fe4000f8e0208 */
[----:B------:R-:W-:-:S04]  /*0600*/  @UP3 USHF.L.U32 UR8, UR14, 0x1, URZ ;  /* 0x000000010e083899 */ /* 0x000fc800080006ff */
[----:B--2---:R-:W-:Y:S01]  /*0610*/  @UP3 UIMAD.WIDE UR8, UR8, 0x4, UR10 ;  /* 0x00000004080838a5 */ /* 0x004fe2000f8e020a */
[----:B------:R-:W-:Y:S02]  /*0620*/  IMAD.U32 R2, RZ, RZ, UR6 ;  /* 0x00000006ff027e24 */ /* 0x000fe4000f8e00ff */
[----:B------:R-:W-:-:S03]  /*0630*/  IMAD.U32 R3, RZ, RZ, UR7 ;  /* 0x00000007ff037e24 */ /* 0x000fc6000f8e00ff */
[----:B------:R-:W-:Y:S01]  /*0640*/  MOV R8, UR8 ;  /* 0x0000000800087c02 */ /* 0x000fe20008000f00 */
[----:B------:R-:W-:Y:S01]  /*0650*/  IMAD.U32 R9, RZ, RZ, UR9 ;  /* 0x00000009ff097e24 */ /* 0x000fe2000f8e00ff */
[----:B------:R-:W-:-:S04]  /*0660*/  DEPBAR.LE SB5, 0x1 ;  /* 0x0000d0400000791a */ /* 0x000fc80000000000 */
[----:B0-----:R1:W-:Y:S04]  /*0670*/  @P0 STG.E desc[UR20][R2.64], R10 ;  /* 0x0000000a02000986 */ /* 0x0013e8000c101914 */
[----:B------:R1:W-:Y:S04]  /*0680*/  @P0 STG.E desc[UR20][R2.64+0x4], R11 ;  /* 0x0000040b02000986 */ /* 0x0003e8000c101914 */
[----:B------:R1:W-:Y:S04]  /*0690*/  @P0 STG.E desc[UR20][R2.64+0x8], R12 ;  /* 0x0000080c02000986 */ /* 0x0003e8000c101914 */
[----:B------:R1:W-:Y:S04]  /*06a0*/  @P0 STG.E desc[UR20][R2.64+0xc], R13 ;  /* 0x00000c0d02000986 */ /* 0x0003e8000c101914 */
[----:B-----5:R1:W-:Y:S04]  /*06b0*/  @P1 STG.E desc[UR20][R8.64], R4 ;  /* 0x0000000408001986 */ /* 0x0203e8000c101914 */
[----:B------:R1:W-:Y:S02]  /*06c0*/  @P1 STG.E desc[UR20][R8.64+0x4], R5 ;  /* 0x0000040508001986 */ /* 0x0003e4000c101914 */
.L_x_10:
[----:B------:R-:W-:Y:S05]  /*06d0*/  BRA.U UP1, `(.L_x_11) ;  /* 0xfffffff901947547 */ /* 0x000fea000b83ffff */
[----:B------:R-:W-:Y:S05]  /*06e0*/  BRA.U UP0, `(.L_x_12) ;  /* 0xfffffff900787547 */ /* 0x000fea000b83ffff */
[----:B0-----:R-:W-:Y:S05]  /*06f0*/  EXIT ;  /* 0x000000000000794d */ /* 0x001fea0003800000 */
.L_x_13:
        /* <DEDUP_REMOVED lines=16> */
.L_x_20:


//--------------------- .text._Z11kernel1DLodIfEvPT_yff --------------------------
	.section	.text._Z11kernel1DLodIfEvPT_yff,"ax",@progbits
	.align	128
        .global         _Z11kernel1DLodIfEvPT_yff
        .type           _Z11kernel1DLodIfEvPT_yff,@function
        .size           _Z11kernel1DLodIfEvPT_yff,(.L_x_21 - _Z11kernel1DLodIfEvPT_yff)
        .other          _Z11kernel1DLodIfEvPT_yff,@"STO_CUDA_ENTRY STV_DEFAULT"
_Z11kernel1DLodIfEvPT_yff:
.text._Z11kernel1DLodIfEvPT_yff:
[----:B------:R-:W-:Y:S01]  /*0000*/  LDC R1, c[0x0][0x37c] ;  /* 0x0000df00ff017b82 */ /* 0x000fe20000000800 */
[----:B------:R-:W0:Y:S02]  /*0010*/  LDCU UR8, c[0x0][0x390] ;  /* 0x00007200ff0877ac */ /* 0x000e240008000800 */
[----:B0-----:R-:W-:-:S13]  /*0020*/  FSETP.LT.AND P0, PT, RZ, UR8, PT ;  /* 0x00000008ff007c0b */ /* 0x001fda000bf01000 */
[----:B------:R-:W-:Y:S05]  /*0030*/  @!P0 EXIT ;  /* 0x000000000000894d */ /* 0x000fea0003800000 */
[----:B------:R-:W0:Y:S01]  /*0040*/  LDC.64 R4, c[0x0][0x380] ;  /* 0x0000e000ff047b82 */ /* 0x000e220000000a00 */
[----:B------:R-:W-:Y:S02]  /*0050*/  HFMA2 R6, -RZ, RZ, 0, 0 ;  /* 0x00000000ff067431 */ /* 0x000fe400000001ff */
[----:B------:R-:W-:Y:S01]  /*0060*/  IMAD.MOV.U32 R0, RZ, RZ, RZ ;  /* 0x000000ffff007224 */ /* 0x000fe200078e00ff */
[----:B------:R-:W1:Y:S01]  /*0070*/  LDCU.64 UR6, c[0x0][0x358] ;  /* 0x00006b00ff0677ac */ /* 0x000e620008000a00 */
[----:B------:R-:W-:-:S05]  /*0080*/  NOP ;  /* 0x0000000000007918 */ /* 0x000fca0000000000 */
.L_x_14:
[----:B--2---:R-:W2:Y:S01]  /*0090*/  LDC R8, c[0x0][0x394] ;  /* 0x0000e500ff087b82 */ /* 0x004ea20000000800 */
[----:B------:R-:W2:Y:S01]  /*00a0*/  LDCU UR4, c[0x0][0x388] ;  /* 0x00007100ff0477ac */ /* 0x000ea20008000800 */
[----:B------:R-:W-:Y:S01]  /*00b0*/  IMAD.MOV.U32 R7, RZ, RZ, RZ ;  /* 0x000000ffff077224 */ /* 0x000fe200078e00ff */
[----:B------:R-:W-:-:S03]  /*00c0*/  UMOV UR5, URZ ;  /* 0x000000ff00057c82 */ /* 0x000fc60008000000 */
[----:B--2---:R2:W5:Y:S01]  /*00d0*/  TEX.LL RZ, R8, R6, R8, UR4, 2D, 0x3 ;  /* 0x28ff040806087f60 */ /* 0x00456200089e03ff */
[C---:B------:R-:W-:Y:S01]  /*00e0*/  SHF.L.U32 R3, R0.reuse, 0x1, RZ ;  /* 0x0000000100037819 */ /* 0x040fe200000006ff */
[----:B------:R-:W-:-:S04]  /*00f0*/  VIADD R0, R0, 0x1 ;  /* 0x0000000100007836 */ /* 0x000fc80000000000 */
[----:B0-----:R-:W-:Y:S01]  /*0100*/  IMAD.WIDE.U32 R2, R3, 0x4, R4 ;  /* 0x0000000403027825 */ /* 0x001fe200078e0004 */
[----:B--2---:R-:W-:-:S04]  /*0110*/  I2FP.F32.U32 R6, R0 ;  /* 0x0000000000067245 */ /* 0x004fc80000201000 */
[----:B------:R-:W-:Y:S01]  /*0120*/  FSETP.GEU.AND P0, PT, R6, UR8, PT ;  /* 0x0000000806007c0b */ /* 0x000fe2000bf0e000 */
[----:B-1---5:R2:W-:Y:S04]  /*0130*/  STG.E desc[UR6][R2.64], R8 ;  /* 0x0000000802007986 */ /* 0x0225e8000c101906 */
[----:B------:R2:W-:Y:S08]  /*0140*/  STG.E desc[UR6][R2.64+0x4], R9 ;  /* 0x0000040902007986 */ /* 0x0005f0000c101906 */
[----:B------:R-:W-:Y:S05]  /*0150*/  @!P0 BRA `(.L_x_14) ;  /* 0xfffffffc00cc8947 */ /* 0x000fea000383ffff */
[----:B------:R-:W-:Y:S05]  /*0160*/  EXIT ;  /* 0x000000000000794d */ /* 0x000fea0003800000 */
.L_x_15:
        /* <DEDUP_REMOVED lines=9> */
.L_x_21:


//--------------------- .text._Z8kernel1DIfEvPT_yf --------------------------
	.section	.text._Z8kernel1DIfEvPT_yf,"ax",@progbits
	.align	128
        .global         _Z8kernel1DIfEvPT_yf
        .type           _Z8kernel1DIfEvPT_yf,@function
        .size           _Z8kernel1DIfEvPT_yf,(.L_x_22 - _Z8kernel1DIfEvPT_yf)
        .other          _Z8kernel1DIfEvPT_yf,@"STO_CUDA_ENTRY STV_DEFAULT"
_Z8kernel1DIfEvPT_yf:
.text._Z8kernel1DIfEvPT_yf:
[----:B------:R-:W-:Y:S01]  /*0000*/  LDC R1, c[0x0][0x37c] ;  /* 0x0000df00ff017b82 */ /* 0x000fe20000000800 */
[----:B------:R-:W0:Y:S02]  /*0010*/  LDCU UR8, c[0x0][0x390] ;  /* 0x00007200ff0877ac */ /* 0x000e240008000800 */
[----:B0-----:R-:W-:-:S13]  /*0020*/  FSETP.LT.AND P0, PT, RZ, UR8, PT ;  /* 0x00000008ff007c0b */ /* 0x001fda000bf01000 */
[----:B------:R-:W-:Y:S05]  /*0030*/  @!P0 EXIT ;  /* 0x000000000000894d */ /* 0x000fea0003800000 */
[----:B------:R-:W0:Y:S01]  /*0040*/  LDC.64 R4, c[0x0][0x380] ;  /* 0x0000e000ff047b82 */ /* 0x000e220000000a00 */
[----:B------:R-:W-:Y:S01]  /*0050*/  IMAD.MOV.U32 R0, RZ, RZ, RZ ;  /* 0x000000ffff007224 */ /* 0x000fe200078e00ff */
[----:B------:R-:W1:Y:S01]  /*0060*/  LDCU.64 UR6, c[0x0][0x358] ;  /* 0x00006b00ff0677ac */ /* 0x000e620008000a00 */
[----:B------:R-:W-:-:S07]  /*0070*/  IMAD.MOV.U32 R6, RZ, RZ, RZ ;  /* 0x000000ffff067224 */ /* 0x000fce00078e00ff */
.L_x_16:
[----:B--2---:R-:W2:Y:S01]  /*0080*/  LDCU UR4, c[0x0][0x388] ;  /* 0x00007100ff0477ac */ /* 0x004ea20008000800 */
[----:B------:R-:W-:Y:S02]  /*0090*/  HFMA2 R8, -RZ, RZ, -3, 0 ;  /* 0xc2000000ff087431 */ /* 0x000fe400000001ff */
        /* <DEDUP_REMOVED lines=12> */
.L_x_17:
        /* <DEDUP_REMOVED lines=10> */
.L_x_22:


//--------------------- .nv.shared.reserved.0     --------------------------
	.section	.nv.shared.reserved.0,"aw",@nobits
	.weak		__nv_reservedSMEM_offset_0_alias
	.size		__nv_reservedSMEM_offset_0_alias, 0, 64
	.other		__nv_reservedSMEM_offset_0_alias,@"STO_CUDA_RESERVED_SHARED STV_DEFAULT"
__nv_reservedSMEM_offset_0_alias:
	.zero		0
	.zero		64


//--------------------- .nv.constant0._Z15kernel2DLayeredIfEvPT_yiii --------------------------
	.section	.nv.constant0._Z15kernel2DLayeredIfEvPT_yiii,"a",@progbits
	.sectionflags	@""
	.align	4
.nv.constant0._Z15kernel2DLayeredIfEvPT_yiii:
	.zero		924


//--------------------- .nv.constant0._Z15kernel1DLayeredIfEvPT_yfi --------------------------
	.section	.nv.constant0._Z15kernel1DLayeredIfEvPT_yfi,"a",@progbits
	.sectionflags	@""
	.align	4
.nv.constant0._Z15kernel1DLayeredIfEvPT_yfi:
	.zero		920


//--------------------- .nv.constant0._Z11kernel3DLodIfEvPT_yiiif --------------------------
	.section	.nv.constant0._Z11kernel3DLodIfEvPT_yiiif,"a",@progbits
	.sectionflags	@""
	.align	4
.nv.constant0._Z11kernel3DLodIfEvPT_yiiif:
	.zero		928


//--------------------- .nv.constant0._Z11kernel1DLodIfEvPT_yff --------------------------
	.section	.nv.constant0._Z11kernel1DLodIfEvPT_yff,"a",@progbits
	.sectionflags	@""
	.align	4
.nv.constant0._Z11kernel1DLodIfEvPT_yff:
	.zero		920


//--------------------- .nv.constant0._Z8kernel1DIfEvPT_yf --------------------------
	.section	.nv.constant0._Z8kernel1DIfEvPT_yf,"a",@progbits
	.sectionflags	@""
	.align	4
.nv.constant0._Z8kernel1DIfEvPT_yf:
	.zero		916


//--------------------- SYMBOLS --------------------------

	.type		.nv.reservedSmem.offset0,@object
	.size		.nv.reservedSmem.offset0,0x4
